//
// Generated by NVIDIA NVVM Compiler
//
// Compiler Build ID: CL-36424714
// Cuda compilation tools, release 13.0, V13.0.88
// Based on NVVM 20.0.0
//

.version 9.0
.target sm_100
.address_size 64

	// .globl	_Z20bedSlopeSourceSolverPfS_S_iiff

.visible .entry _Z20bedSlopeSourceSolverPfS_S_iiff(
	.param .u64 .ptr .align 1 _Z20bedSlopeSourceSolverPfS_S_iiff_param_0,
	.param .u64 .ptr .align 1 _Z20bedSlopeSourceSolverPfS_S_iiff_param_1,
	.param .u64 .ptr .align 1 _Z20bedSlopeSourceSolverPfS_S_iiff_param_2,
	.param .u32 _Z20bedSlopeSourceSolverPfS_S_iiff_param_3,
	.param .u32 _Z20bedSlopeSourceSolverPfS_S_iiff_param_4,
	.param .f32 _Z20bedSlopeSourceSolverPfS_S_iiff_param_5,
	.param .f32 _Z20bedSlopeSourceSolverPfS_S_iiff_param_6
)
{
	.reg .pred 	%p<8>;
	.reg .b32 	%r<30>;
	.reg .b32 	%f<18>;
	.reg .b64 	%rd<15>;

	ld.param.u64 	%rd1, [_Z20bedSlopeSourceSolverPfS_S_iiff_param_0];
	ld.param.u64 	%rd2, [_Z20bedSlopeSourceSolverPfS_S_iiff_param_1];
	ld.param.u64 	%rd3, [_Z20bedSlopeSourceSolverPfS_S_iiff_param_2];
	ld.param.u32 	%r4, [_Z20bedSlopeSourceSolverPfS_S_iiff_param_3];
	ld.param.u32 	%r6, [_Z20bedSlopeSourceSolverPfS_S_iiff_param_4];
	ld.param.f32 	%f1, [_Z20bedSlopeSourceSolverPfS_S_iiff_param_5];
	ld.param.f32 	%f2, [_Z20bedSlopeSourceSolverPfS_S_iiff_param_6];
	mov.u32 	%r7, %ctaid.y;
	mov.u32 	%r8, %ntid.y;
	mov.u32 	%r9, %tid.y;
	mad.lo.s32 	%r10, %r7, %r8, %r9;
	mov.u32 	%r11, %ctaid.x;
	mov.u32 	%r12, %ntid.x;
	mov.u32 	%r13, %tid.x;
	mad.lo.s32 	%r14, %r11, %r12, %r13;
	setp.lt.s32 	%p1, %r14, 1;
	setp.eq.s32 	%p2, %r10, 0;
	or.pred  	%p3, %p1, %p2;
	add.s32 	%r15, %r6, -1;
	setp.ge.s32 	%p4, %r14, %r15;
	or.pred  	%p5, %p3, %p4;
	add.s32 	%r16, %r4, -1;
	setp.ge.s32 	%p6, %r10, %r16;
	or.pred  	%p7, %p5, %p6;
	@%p7 bra 	$L__BB0_2;
	cvta.to.global.u64 	%rd4, %rd2;
	cvta.to.global.u64 	%rd5, %rd3;
	cvta.to.global.u64 	%rd6, %rd1;
	mul.lo.s32 	%r17, %r6, %r10;
	shl.b32 	%r18, %r17, 1;
	shl.b32 	%r19, %r14, 1;
	add.s32 	%r20, %r18, %r19;
	add.s32 	%r21, %r17, %r14;
	mul.lo.s32 	%r22, %r21, 3;
	add.s32 	%r23, %r17, %r10;
	add.s32 	%r24, %r6, %r23;
	shl.b32 	%r25, %r23, 1;
	add.s32 	%r26, %r25, %r19;
	mul.wide.s32 	%rd7, %r22, 4;
	add.s64 	%rd8, %rd4, %rd7;
	ld.global.f32 	%f3, [%rd8];
	mul.wide.s32 	%rd9, %r26, 4;
	add.s64 	%rd10, %rd5, %rd9;
	ld.global.f32 	%f4, [%rd10+4];
	ld.global.f32 	%f5, [%rd10+12];
	add.f32 	%f6, %f4, %f5;
	fma.rn.f32 	%f7, %f6, 0fBF000000, %f3;
	sub.f32 	%f8, %f5, %f4;
	div.rn.f32 	%f9, %f8, %f1;
	shl.b32 	%r27, %r24, 1;
	add.s32 	%r28, %r27, %r19;
	add.s32 	%r29, %r28, 2;
	mul.wide.s32 	%rd11, %r29, 4;
	add.s64 	%rd12, %rd5, %rd11;
	ld.global.f32 	%f10, [%rd12];
	ld.global.f32 	%f11, [%rd10];
	sub.f32 	%f12, %f10, %f11;
	div.rn.f32 	%f13, %f12, %f2;
	mul.f32 	%f14, %f9, 0fC11CF5C3;
	mul.f32 	%f15, %f7, %f14;
	mul.wide.s32 	%rd13, %r20, 4;
	add.s64 	%rd14, %rd6, %rd13;
	st.global.f32 	[%rd14], %f15;
	mul.f32 	%f16, %f13, 0fC11CF5C3;
	mul.f32 	%f17, %f7, %f16;
	st.global.f32 	[%rd14+4], %f17;
$L__BB0_2:
	ret;

}
	// .globl	_Z20bedShearSourceSolverPfS_S_iiff
.visible .entry _Z20bedShearSourceSolverPfS_S_iiff(
	.param .u64 .ptr .align 1 _Z20bedShearSourceSolverPfS_S_iiff_param_0,
	.param .u64 .ptr .align 1 _Z20bedShearSourceSolverPfS_S_iiff_param_1,
	.param .u64 .ptr .align 1 _Z20bedShearSourceSolverPfS_S_iiff_param_2,
	.param .u32 _Z20bedShearSourceSolverPfS_S_iiff_param_3,
	.param .u32 _Z20bedShearSourceSolverPfS_S_iiff_param_4,
	.param .f32 _Z20bedShearSourceSolverPfS_S_iiff_param_5,
	.param .f32 _Z20bedShearSourceSolverPfS_S_iiff_param_6
)
{
	.reg .pred 	%p<49>;
	.reg .b32 	%r<76>;
	.reg .b32 	%f<307>;
	.reg .b64 	%rd<15>;

	ld.param.u64 	%rd5, [_Z20bedShearSourceSolverPfS_S_iiff_param_0];
	ld.param.u64 	%rd3, [_Z20bedShearSourceSolverPfS_S_iiff_param_1];
	ld.param.u64 	%rd4, [_Z20bedShearSourceSolverPfS_S_iiff_param_2];
	ld.param.u32 	%r5, [_Z20bedShearSourceSolverPfS_S_iiff_param_3];
	ld.param.u32 	%r7, [_Z20bedShearSourceSolverPfS_S_iiff_param_4];
	ld.param.f32 	%f33, [_Z20bedShearSourceSolverPfS_S_iiff_param_5];
	ld.param.f32 	%f34, [_Z20bedShearSourceSolverPfS_S_iiff_param_6];
	cvta.to.global.u64 	%rd1, %rd5;
	min.f32 	%f35, %f33, %f34;
	max.f32 	%f1, %f35, 0f3F800000;
	mov.u32 	%r8, %ctaid.y;
	mov.u32 	%r9, %ntid.y;
	mov.u32 	%r10, %tid.y;
	mad.lo.s32 	%r11, %r8, %r9, %r10;
	mov.u32 	%r12, %ctaid.x;
	mov.u32 	%r13, %ntid.x;
	mov.u32 	%r14, %tid.x;
	mad.lo.s32 	%r15, %r12, %r13, %r14;
	setp.lt.s32 	%p1, %r15, 1;
	setp.eq.s32 	%p2, %r11, 0;
	or.pred  	%p3, %p1, %p2;
	add.s32 	%r16, %r7, -1;
	setp.ge.s32 	%p4, %r15, %r16;
	or.pred  	%p5, %p3, %p4;
	add.s32 	%r17, %r5, -1;
	setp.ge.s32 	%p6, %r11, %r17;
	or.pred  	%p7, %p5, %p6;
	@%p7 bra 	$L__BB1_29;
	cvta.to.global.u64 	%rd6, %rd3;
	cvta.to.global.u64 	%rd7, %rd4;
	mul.lo.s32 	%r18, %r7, %r11;
	add.s32 	%r3, %r18, %r15;
	mul.lo.s32 	%r19, %r3, 3;
	add.s32 	%r20, %r18, %r11;
	shl.b32 	%r21, %r20, 1;
	shl.b32 	%r22, %r15, 1;
	add.s32 	%r23, %r21, %r22;
	mul.wide.s32 	%rd8, %r19, 4;
	add.s64 	%rd2, %rd6, %rd8;
	ld.global.f32 	%f36, [%rd2];
	mul.wide.s32 	%rd9, %r23, 4;
	add.s64 	%rd10, %rd7, %rd9;
	ld.global.f32 	%f37, [%rd10+4];
	ld.global.f32 	%f38, [%rd10+12];
	add.f32 	%f39, %f37, %f38;
	fma.rn.f32 	%f2, %f39, 0fBF000000, %f36;
	setp.leu.f32 	%p8, %f2, 0f00000000;
	@%p8 bra 	$L__BB1_28;
	abs.f32 	%f3, %f2;
	setp.lt.f32 	%p9, %f3, 0f00800000;
	mul.f32 	%f41, %f3, 0f4B800000;
	selp.f32 	%f42, %f41, %f3, %p9;
	selp.f32 	%f43, 0fC1C00000, 0f00000000, %p9;
	mov.b32 	%r25, %f42;
	add.s32 	%r26, %r25, -1060439283;
	and.b32  	%r27, %r26, -8388608;
	sub.s32 	%r28, %r25, %r27;
	mov.b32 	%f44, %r28;
	cvt.rn.f32.s32 	%f45, %r27;
	fma.rn.f32 	%f46, %f45, 0f34000000, %f43;
	add.f32 	%f47, %f44, 0fBF800000;
	add.f32 	%f48, %f44, 0f3F800000;
	rcp.approx.ftz.f32 	%f49, %f48;
	add.f32 	%f50, %f47, %f47;
	mul.f32 	%f51, %f50, %f49;
	mul.f32 	%f52, %f51, %f51;
	sub.f32 	%f53, %f47, %f51;
	add.f32 	%f54, %f53, %f53;
	neg.f32 	%f55, %f51;
	fma.rn.f32 	%f56, %f55, %f47, %f54;
	mul.rn.f32 	%f57, %f49, %f56;
	fma.rn.f32 	%f58, %f52, 0f3A2C32E4, 0f3B52E7DB;
	fma.rn.f32 	%f59, %f58, %f52, 0f3C93BB73;
	fma.rn.f32 	%f60, %f59, %f52, 0f3DF6384F;
	mul.rn.f32 	%f61, %f60, %f52;
	fma.rn.f32 	%f62, %f51, 0f3FB8AA3B, %f46;
	sub.f32 	%f63, %f46, %f62;
	fma.rn.f32 	%f64, %f51, 0f3FB8AA3B, %f63;
	fma.rn.f32 	%f65, %f57, 0f3FB8AA3B, %f64;
	fma.rn.f32 	%f66, %f51, 0f32A55E34, %f65;
	mul.f32 	%f67, %f61, 0f40400000;
	fma.rn.f32 	%f68, %f67, %f57, %f66;
	fma.rn.f32 	%f69, %f61, %f51, %f68;
	add.rn.f32 	%f4, %f62, %f69;
	neg.f32 	%f70, %f62;
	add.rn.f32 	%f71, %f4, %f70;
	neg.f32 	%f72, %f71;
	add.rn.f32 	%f5, %f69, %f72;
	setp.eq.f32 	%p10, %f2, 0f3F800000;
	mov.f32 	%f302, 0f3F800000;
	@%p10 bra 	$L__BB1_7;
	setp.num.f32 	%p11, %f3, %f3;
	@%p11 bra 	$L__BB1_5;
	mov.f32 	%f94, 0f3E2AAAAB;
	add.rn.f32 	%f302, %f2, %f94;
	bra.uni 	$L__BB1_7;
$L__BB1_5:
	mov.f32 	%f73, 0f3E2AAAAB;
	mul.rn.f32 	%f74, %f4, %f73;
	cvt.rni.f32.f32 	%f75, %f74;
	sub.f32 	%f76, %f74, %f75;
	neg.f32 	%f77, %f74;
	fma.rn.f32 	%f78, %f4, 0f3E2AAAAB, %f77;
	fma.rn.f32 	%f79, %f5, 0f3E2AAAAB, %f78;
	add.f32 	%f80, %f76, %f79;
	setp.gt.f32 	%p12, %f75, 0f00000000;
	selp.b32 	%r29, 0, -2097152000, %p12;
	setp.neu.f32 	%p13, %f3, 0f7F800000;
	setp.lt.f32 	%p14, %f74, 0f00000000;
	selp.f32 	%f81, 0f00000000, 0f7F800000, %p14;
	abs.f32 	%f82, %f74;
	setp.gt.f32 	%p15, %f82, 0f43180000;
	cvt.rzi.s32.f32 	%r30, %f75;
	shl.b32 	%r31, %r30, 23;
	sub.s32 	%r32, %r31, %r29;
	mov.b32 	%f83, %r32;
	add.s32 	%r33, %r29, 2130706432;
	mov.b32 	%f84, %r33;
	fma.rn.f32 	%f85, %f80, 0f391FCB8E, 0f3AAF85ED;
	fma.rn.f32 	%f86, %f85, %f80, 0f3C1D9856;
	fma.rn.f32 	%f87, %f86, %f80, 0f3D6357BB;
	fma.rn.f32 	%f88, %f87, %f80, 0f3E75FDEC;
	fma.rn.f32 	%f89, %f88, %f80, 0f3F317218;
	fma.rn.f32 	%f90, %f89, %f80, 0f3F800000;
	mul.f32 	%f91, %f90, %f84;
	mul.f32 	%f92, %f91, %f83;
	selp.f32 	%f302, %f81, %f92, %p15;
	@%p13 bra 	$L__BB1_7;
	add.f32 	%f93, %f2, %f2;
	mov.b32 	%r34, %f93;
	and.b32  	%r35, %r34, 2147483647;
	mov.b32 	%f302, %r35;
$L__BB1_7:
	setp.eq.f32 	%p16, %f2, 0f3F800000;
	div.rn.f32 	%f10, %f302, 0f3CF5C28F;
	mov.f32 	%f96, 0f40800000;
	mul.rn.f32 	%f97, %f4, %f96;
	neg.f32 	%f98, %f97;
	fma.rn.f32 	%f99, %f4, 0f40800000, %f98;
	fma.rn.f32 	%f100, %f5, 0f40800000, %f99;
	cvt.rni.f32.f32 	%f101, %f97;
	sub.f32 	%f102, %f97, %f101;
	add.f32 	%f103, %f102, %f100;
	fma.rn.f32 	%f104, %f103, 0f391FCB8E, 0f3AAF85ED;
	fma.rn.f32 	%f105, %f104, %f103, 0f3C1D9856;
	fma.rn.f32 	%f106, %f105, %f103, 0f3D6357BB;
	fma.rn.f32 	%f107, %f106, %f103, 0f3E75FDEC;
	fma.rn.f32 	%f108, %f107, %f103, 0f3F317218;
	fma.rn.f32 	%f109, %f108, %f103, 0f3F800000;
	cvt.rzi.s32.f32 	%r36, %f101;
	setp.gt.f32 	%p17, %f101, 0f00000000;
	selp.b32 	%r37, 0, -2097152000, %p17;
	add.s32 	%r38, %r37, 2130706432;
	mov.b32 	%f110, %r38;
	mul.f32 	%f111, %f109, %f110;
	shl.b32 	%r39, %r36, 23;
	sub.s32 	%r40, %r39, %r37;
	mov.b32 	%f112, %r40;
	mul.f32 	%f113, %f111, %f112;
	abs.f32 	%f114, %f97;
	setp.gt.f32 	%p18, %f114, 0f43180000;
	setp.lt.f32 	%p19, %f97, 0f00000000;
	selp.f32 	%f115, 0f00000000, 0f7F800000, %p19;
	selp.f32 	%f11, %f115, %f113, %p18;
	mov.f32 	%f303, 0f3F800000;
	@%p16 bra 	$L__BB1_12;
	setp.num.f32 	%p20, %f3, %f3;
	@%p20 bra 	$L__BB1_10;
	mov.f32 	%f117, 0f40800000;
	add.rn.f32 	%f303, %f2, %f117;
	bra.uni 	$L__BB1_12;
$L__BB1_10:
	setp.neu.f32 	%p21, %f3, 0f7F800000;
	mov.f32 	%f303, %f11;
	@%p21 bra 	$L__BB1_12;
	add.f32 	%f116, %f2, %f2;
	mov.b32 	%r41, %f116;
	and.b32  	%r42, %r41, 2147483647;
	mov.b32 	%f303, %r42;
$L__BB1_12:
	mul.f32 	%f119, %f1, 0f3C23D70A;
	max.f32 	%f120, %f303, %f119;
	add.f32 	%f121, %f303, %f120;
	sqrt.rn.f32 	%f122, %f121;
	mul.f32 	%f123, %f2, 0f3FB504F3;
	ld.global.f32 	%f124, [%rd2+4];
	mul.f32 	%f125, %f123, %f124;
	div.rn.f32 	%f15, %f125, %f122;
	ld.global.f32 	%f126, [%rd2+8];
	mul.f32 	%f127, %f123, %f126;
	div.rn.f32 	%f16, %f127, %f122;
	abs.f32 	%f17, %f15;
	setp.eq.f32 	%p22, %f15, 0f3F800000;
	mov.f32 	%f304, 0f3F800000;
	@%p22 bra 	$L__BB1_17;
	setp.num.f32 	%p23, %f17, %f17;
	@%p23 bra 	$L__BB1_15;
	mov.f32 	%f183, 0f40000000;
	add.rn.f32 	%f304, %f15, %f183;
	bra.uni 	$L__BB1_17;
$L__BB1_15:
	setp.lt.f32 	%p24, %f17, 0f00800000;
	mul.f32 	%f128, %f17, 0f4B800000;
	selp.f32 	%f129, %f128, %f17, %p24;
	mov.b32 	%r43, %f129;
	add.s32 	%r44, %r43, -1060439283;
	and.b32  	%r45, %r44, -8388608;
	sub.s32 	%r46, %r43, %r45;
	mov.b32 	%f130, %r46;
	cvt.rn.f32.s32 	%f131, %r45;
	selp.f32 	%f132, 0fC1C00000, 0f00000000, %p24;
	fma.rn.f32 	%f133, %f131, 0f34000000, %f132;
	add.f32 	%f134, %f130, 0fBF800000;
	add.f32 	%f135, %f130, 0f3F800000;
	rcp.approx.ftz.f32 	%f136, %f135;
	add.f32 	%f137, %f134, %f134;
	mul.f32 	%f138, %f137, %f136;
	mul.f32 	%f139, %f138, %f138;
	neg.f32 	%f140, %f138;
	sub.f32 	%f141, %f134, %f138;
	add.f32 	%f142, %f141, %f141;
	fma.rn.f32 	%f143, %f140, %f134, %f142;
	mul.rn.f32 	%f144, %f136, %f143;
	fma.rn.f32 	%f145, %f139, 0f3A2C32E4, 0f3B52E7DB;
	fma.rn.f32 	%f146, %f145, %f139, 0f3C93BB73;
	fma.rn.f32 	%f147, %f146, %f139, 0f3DF6384F;
	mul.rn.f32 	%f148, %f147, %f139;
	fma.rn.f32 	%f149, %f138, 0f3FB8AA3B, %f133;
	mul.f32 	%f150, %f148, 0f40400000;
	sub.f32 	%f151, %f133, %f149;
	fma.rn.f32 	%f152, %f138, 0f3FB8AA3B, %f151;
	fma.rn.f32 	%f153, %f144, 0f3FB8AA3B, %f152;
	fma.rn.f32 	%f154, %f138, 0f32A55E34, %f153;
	fma.rn.f32 	%f155, %f150, %f144, %f154;
	fma.rn.f32 	%f156, %f148, %f138, %f155;
	add.rn.f32 	%f157, %f149, %f156;
	mov.f32 	%f158, 0f40000000;
	mul.rn.f32 	%f159, %f157, %f158;
	cvt.rni.f32.f32 	%f160, %f159;
	sub.f32 	%f161, %f159, %f160;
	neg.f32 	%f162, %f159;
	fma.rn.f32 	%f163, %f157, 0f40000000, %f162;
	neg.f32 	%f164, %f149;
	add.rn.f32 	%f165, %f157, %f164;
	neg.f32 	%f166, %f165;
	add.rn.f32 	%f167, %f156, %f166;
	fma.rn.f32 	%f168, %f167, 0f40000000, %f163;
	add.f32 	%f169, %f161, %f168;
	setp.gt.f32 	%p25, %f160, 0f00000000;
	selp.b32 	%r47, 0, -2097152000, %p25;
	setp.neu.f32 	%p26, %f15, 0f00000000;
	setp.neu.f32 	%p27, %f17, 0f7F800000;
	setp.lt.f32 	%p28, %f159, 0f00000000;
	selp.f32 	%f170, 0f00000000, 0f7F800000, %p28;
	abs.f32 	%f171, %f159;
	setp.gt.f32 	%p29, %f171, 0f43180000;
	cvt.rzi.s32.f32 	%r48, %f160;
	shl.b32 	%r49, %r48, 23;
	sub.s32 	%r50, %r49, %r47;
	mov.b32 	%f172, %r50;
	add.s32 	%r51, %r47, 2130706432;
	mov.b32 	%f173, %r51;
	fma.rn.f32 	%f174, %f169, 0f391FCB8E, 0f3AAF85ED;
	fma.rn.f32 	%f175, %f174, %f169, 0f3C1D9856;
	fma.rn.f32 	%f176, %f175, %f169, 0f3D6357BB;
	fma.rn.f32 	%f177, %f176, %f169, 0f3E75FDEC;
	fma.rn.f32 	%f178, %f177, %f169, 0f3F317218;
	fma.rn.f32 	%f179, %f178, %f169, 0f3F800000;
	mul.f32 	%f180, %f179, %f173;
	mul.f32 	%f181, %f180, %f172;
	selp.f32 	%f304, %f170, %f181, %p29;
	and.pred  	%p30, %p26, %p27;
	@%p30 bra 	$L__BB1_17;
	add.f32 	%f182, %f15, %f15;
	mov.b32 	%r52, %f182;
	and.b32  	%r53, %r52, 2147483647;
	mov.b32 	%f304, %r53;
$L__BB1_17:
	abs.f32 	%f22, %f16;
	setp.eq.f32 	%p31, %f16, 0f3F800000;
	mov.f32 	%f305, 0f3F800000;
	@%p31 bra 	$L__BB1_22;
	setp.num.f32 	%p32, %f22, %f22;
	@%p32 bra 	$L__BB1_20;
	mov.f32 	%f240, 0f40000000;
	add.rn.f32 	%f305, %f16, %f240;
	bra.uni 	$L__BB1_22;
$L__BB1_20:
	setp.lt.f32 	%p33, %f22, 0f00800000;
	mul.f32 	%f185, %f22, 0f4B800000;
	selp.f32 	%f186, %f185, %f22, %p33;
	mov.b32 	%r54, %f186;
	add.s32 	%r55, %r54, -1060439283;
	and.b32  	%r56, %r55, -8388608;
	sub.s32 	%r57, %r54, %r56;
	mov.b32 	%f187, %r57;
	cvt.rn.f32.s32 	%f188, %r56;
	selp.f32 	%f189, 0fC1C00000, 0f00000000, %p33;
	fma.rn.f32 	%f190, %f188, 0f34000000, %f189;
	add.f32 	%f191, %f187, 0fBF800000;
	add.f32 	%f192, %f187, 0f3F800000;
	rcp.approx.ftz.f32 	%f193, %f192;
	add.f32 	%f194, %f191, %f191;
	mul.f32 	%f195, %f194, %f193;
	mul.f32 	%f196, %f195, %f195;
	neg.f32 	%f197, %f195;
	sub.f32 	%f198, %f191, %f195;
	add.f32 	%f199, %f198, %f198;
	fma.rn.f32 	%f200, %f197, %f191, %f199;
	mul.rn.f32 	%f201, %f193, %f200;
	fma.rn.f32 	%f202, %f196, 0f3A2C32E4, 0f3B52E7DB;
	fma.rn.f32 	%f203, %f202, %f196, 0f3C93BB73;
	fma.rn.f32 	%f204, %f203, %f196, 0f3DF6384F;
	mul.rn.f32 	%f205, %f204, %f196;
	fma.rn.f32 	%f206, %f195, 0f3FB8AA3B, %f190;
	mul.f32 	%f207, %f205, 0f40400000;
	sub.f32 	%f208, %f190, %f206;
	fma.rn.f32 	%f209, %f195, 0f3FB8AA3B, %f208;
	fma.rn.f32 	%f210, %f201, 0f3FB8AA3B, %f209;
	fma.rn.f32 	%f211, %f195, 0f32A55E34, %f210;
	fma.rn.f32 	%f212, %f207, %f201, %f211;
	fma.rn.f32 	%f213, %f205, %f195, %f212;
	add.rn.f32 	%f214, %f206, %f213;
	mov.f32 	%f215, 0f40000000;
	mul.rn.f32 	%f216, %f214, %f215;
	cvt.rni.f32.f32 	%f217, %f216;
	sub.f32 	%f218, %f216, %f217;
	neg.f32 	%f219, %f216;
	fma.rn.f32 	%f220, %f214, 0f40000000, %f219;
	neg.f32 	%f221, %f206;
	add.rn.f32 	%f222, %f214, %f221;
	neg.f32 	%f223, %f222;
	add.rn.f32 	%f224, %f213, %f223;
	fma.rn.f32 	%f225, %f224, 0f40000000, %f220;
	add.f32 	%f226, %f218, %f225;
	setp.gt.f32 	%p34, %f217, 0f00000000;
	selp.b32 	%r58, 0, -2097152000, %p34;
	setp.neu.f32 	%p35, %f16, 0f00000000;
	setp.neu.f32 	%p36, %f22, 0f7F800000;
	setp.lt.f32 	%p37, %f216, 0f00000000;
	selp.f32 	%f227, 0f00000000, 0f7F800000, %p37;
	abs.f32 	%f228, %f216;
	setp.gt.f32 	%p38, %f228, 0f43180000;
	cvt.rzi.s32.f32 	%r59, %f217;
	shl.b32 	%r60, %r59, 23;
	sub.s32 	%r61, %r60, %r58;
	mov.b32 	%f229, %r61;
	add.s32 	%r62, %r58, 2130706432;
	mov.b32 	%f230, %r62;
	fma.rn.f32 	%f231, %f226, 0f391FCB8E, 0f3AAF85ED;
	fma.rn.f32 	%f232, %f231, %f226, 0f3C1D9856;
	fma.rn.f32 	%f233, %f232, %f226, 0f3D6357BB;
	fma.rn.f32 	%f234, %f233, %f226, 0f3E75FDEC;
	fma.rn.f32 	%f235, %f234, %f226, 0f3F317218;
	fma.rn.f32 	%f236, %f235, %f226, 0f3F800000;
	mul.f32 	%f237, %f236, %f230;
	mul.f32 	%f238, %f237, %f229;
	selp.f32 	%f305, %f227, %f238, %p38;
	and.pred  	%p39, %p35, %p36;
	@%p39 bra 	$L__BB1_22;
	add.f32 	%f239, %f16, %f16;
	mov.b32 	%r63, %f239;
	and.b32  	%r64, %r63, 2147483647;
	mov.b32 	%f305, %r64;
$L__BB1_22:
	add.f32 	%f242, %f304, %f305;
	sqrt.rn.f32 	%f27, %f242;
	abs.f32 	%f28, %f10;
	setp.eq.f32 	%p40, %f10, 0f3F800000;
	mov.f32 	%f306, 0f3F800000;
	@%p40 bra 	$L__BB1_27;
	setp.num.f32 	%p41, %f28, %f28;
	@%p41 bra 	$L__BB1_25;
	mov.f32 	%f298, 0f40000000;
	add.rn.f32 	%f306, %f10, %f298;
	bra.uni 	$L__BB1_27;
$L__BB1_25:
	setp.lt.f32 	%p42, %f28, 0f00800000;
	mul.f32 	%f243, %f28, 0f4B800000;
	selp.f32 	%f244, %f243, %f28, %p42;
	mov.b32 	%r65, %f244;
	add.s32 	%r66, %r65, -1060439283;
	and.b32  	%r67, %r66, -8388608;
	sub.s32 	%r68, %r65, %r67;
	mov.b32 	%f245, %r68;
	cvt.rn.f32.s32 	%f246, %r67;
	selp.f32 	%f247, 0fC1C00000, 0f00000000, %p42;
	fma.rn.f32 	%f248, %f246, 0f34000000, %f247;
	add.f32 	%f249, %f245, 0fBF800000;
	add.f32 	%f250, %f245, 0f3F800000;
	rcp.approx.ftz.f32 	%f251, %f250;
	add.f32 	%f252, %f249, %f249;
	mul.f32 	%f253, %f252, %f251;
	mul.f32 	%f254, %f253, %f253;
	neg.f32 	%f255, %f253;
	sub.f32 	%f256, %f249, %f253;
	add.f32 	%f257, %f256, %f256;
	fma.rn.f32 	%f258, %f255, %f249, %f257;
	mul.rn.f32 	%f259, %f251, %f258;
	fma.rn.f32 	%f260, %f254, 0f3A2C32E4, 0f3B52E7DB;
	fma.rn.f32 	%f261, %f260, %f254, 0f3C93BB73;
	fma.rn.f32 	%f262, %f261, %f254, 0f3DF6384F;
	mul.rn.f32 	%f263, %f262, %f254;
	fma.rn.f32 	%f264, %f253, 0f3FB8AA3B, %f248;
	mul.f32 	%f265, %f263, 0f40400000;
	sub.f32 	%f266, %f248, %f264;
	fma.rn.f32 	%f267, %f253, 0f3FB8AA3B, %f266;
	fma.rn.f32 	%f268, %f259, 0f3FB8AA3B, %f267;
	fma.rn.f32 	%f269, %f253, 0f32A55E34, %f268;
	fma.rn.f32 	%f270, %f265, %f259, %f269;
	fma.rn.f32 	%f271, %f263, %f253, %f270;
	add.rn.f32 	%f272, %f264, %f271;
	mov.f32 	%f273, 0f40000000;
	mul.rn.f32 	%f274, %f272, %f273;
	cvt.rni.f32.f32 	%f275, %f274;
	sub.f32 	%f276, %f274, %f275;
	neg.f32 	%f277, %f274;
	fma.rn.f32 	%f278, %f272, 0f40000000, %f277;
	neg.f32 	%f279, %f264;
	add.rn.f32 	%f280, %f272, %f279;
	neg.f32 	%f281, %f280;
	add.rn.f32 	%f282, %f271, %f281;
	fma.rn.f32 	%f283, %f282, 0f40000000, %f278;
	add.f32 	%f284, %f276, %f283;
	setp.gt.f32 	%p43, %f275, 0f00000000;
	selp.b32 	%r69, 0, -2097152000, %p43;
	setp.neu.f32 	%p44, %f10, 0f00000000;
	setp.neu.f32 	%p45, %f28, 0f7F800000;
	setp.lt.f32 	%p46, %f274, 0f00000000;
	selp.f32 	%f285, 0f00000000, 0f7F800000, %p46;
	abs.f32 	%f286, %f274;
	setp.gt.f32 	%p47, %f286, 0f43180000;
	cvt.rzi.s32.f32 	%r70, %f275;
	shl.b32 	%r71, %r70, 23;
	sub.s32 	%r72, %r71, %r69;
	mov.b32 	%f287, %r72;
	add.s32 	%r73, %r69, 2130706432;
	mov.b32 	%f288, %r73;
	fma.rn.f32 	%f289, %f284, 0f391FCB8E, 0f3AAF85ED;
	fma.rn.f32 	%f290, %f289, %f284, 0f3C1D9856;
	fma.rn.f32 	%f291, %f290, %f284, 0f3D6357BB;
	fma.rn.f32 	%f292, %f291, %f284, 0f3E75FDEC;
	fma.rn.f32 	%f293, %f292, %f284, 0f3F317218;
	fma.rn.f32 	%f294, %f293, %f284, 0f3F800000;
	mul.f32 	%f295, %f294, %f288;
	mul.f32 	%f296, %f295, %f287;
	selp.f32 	%f306, %f285, %f296, %p47;
	and.pred  	%p48, %p44, %p45;
	@%p48 bra 	$L__BB1_27;
	add.f32 	%f297, %f10, %f10;
	mov.b32 	%r74, %f297;
	and.b32  	%r75, %r74, 2147483647;
	mov.b32 	%f306, %r75;
$L__BB1_27:
	mul.f32 	%f299, %f2, %f306;
	mul.f32 	%f300, %f27, 0fC11CF5C3;
	div.rn.f32 	%f301, %f300, %f299;
	mul.wide.s32 	%rd13, %r3, 4;
	add.s64 	%rd14, %rd1, %rd13;
	st.global.f32 	[%rd14], %f301;
	bra.uni 	$L__BB1_29;
$L__BB1_28:
	mul.wide.s32 	%rd11, %r3, 4;
	add.s64 	%rd12, %rd1, %rd11;
	mov.b32 	%r24, 0;
	st.global.u32 	[%rd12], %r24;
$L__BB1_29:
	ret;

}


// ===== COMPILED SASS (sm_100) =====

	.target	sm_100

	.elftype	@"ET_EXEC"


//--------------------- .note.nv.tkinfo           --------------------------
	.section	.note.nv.tkinfo,"",@"SHT_NOTE"
	.sectionflags	@"SHF_NOTE_NV_TKINFO"
	.tkinfo
        /*0018*/ 	.word	0x00000002
        /*0030*/ 	.string	""
        /*0030*/ 	.string	"ptxas"
        /*0030*/ 	.string	"Cuda compilation tools, release 13.0, V13.0.88"
        /*0030*/ 	.string	"Build cuda_13.0.r13.0/compiler.36424714_0"
        /*0030*/ 	.string	"-arch sm_100 -m 64 "



//--------------------- .note.nv.cuinfo           --------------------------
	.section	.note.nv.cuinfo,"",@"SHT_NOTE"
	.sectionflags	@"SHF_NOTE_NV_CUINFO"
        /*0018*/ 	.short	0x0002
        /*001a*/ 	.short	0x0064
        /*001c*/ 	.short	0x0082
	.zero		2


//--------------------- .nv.info                  --------------------------
	.section	.nv.info,"",@"SHT_CUDA_INFO"
	.align	4


	//----- nvinfo : EIATTR_REGCOUNT
	.align		4
        /*0000*/ 	.byte	0x04, 0x2f
        /*0002*/ 	.short	(.L_1 - .L_0)
	.align		4
.L_0:
        /*0004*/ 	.word	index@(_Z20bedSlopeSourceSolverPfS_S_iiff)
        /*0008*/ 	.word	0x00000015


	//----- nvinfo : EIATTR_FRAME_SIZE
	.align		4
.L_1:
        /*000c*/ 	.byte	0x04, 0x11
        /*000e*/ 	.short	(.L_3 - .L_2)
	.align		4
.L_2:
        /*0010*/ 	.word	index@($__internal_2_$__cuda_sm3x_div_rn_noftz_f32_slowpath)
        /*0014*/ 	.word	0x00000000


	//----- nvinfo : EIATTR_FRAME_SIZE
	.align		4
.L_3:
        /*0018*/ 	.byte	0x04, 0x11
        /*001a*/ 	.short	(.L_5 - .L_4)
	.align		4
.L_4:
        /*001c*/ 	.word	index@(_Z20bedSlopeSourceSolverPfS_S_iiff)
        /*0020*/ 	.word	0x00000000


	//----- nvinfo : EIATTR_REGCOUNT
	.align		4
.L_5:
        /*0024*/ 	.byte	0x04, 0x2f
        /*0026*/ 	.short	(.L_7 - .L_6)
	.align		4
.L_6:
        /*0028*/ 	.word	index@(_Z20bedShearSourceSolverPfS_S_iiff)
        /*002c*/ 	.word	0x00000015


	//----- nvinfo : EIATTR_FRAME_SIZE
	.align		4
.L_7:
        /*0030*/ 	.byte	0x04, 0x11
        /*0032*/ 	.short	(.L_9 - .L_8)
	.align		4
.L_8:
        /*0034*/ 	.word	index@($__internal_1_$__cuda_sm3x_div_rn_noftz_f32_slowpath)
        /*0038*/ 	.word	0x00000000


	//----- nvinfo : EIATTR_FRAME_SIZE
	.align		4
.L_9:
        /*003c*/ 	.byte	0x04, 0x11
        /*003e*/ 	.short	(.L_11 - .L_10)
	.align		4
.L_10:
        /*0040*/ 	.word	index@($__internal_0_$__cuda_sm20_sqrt_rn_f32_slowpath)
        /*0044*/ 	.word	0x00000000


	//----- nvinfo : EIATTR_FRAME_SIZE
	.align		4
.L_11:
        /*0048*/ 	.byte	0x04, 0x11
        /*004a*/ 	.short	(.L_13 - .L_12)
	.align		4
.L_12:
        /*004c*/ 	.word	index@(_Z20bedShearSourceSolverPfS_S_iiff)
        /*0050*/ 	.word	0x00000000


	//----- nvinfo : EIATTR_MIN_STACK_SIZE
	.align		4
.L_13:
        /*0054*/ 	.byte	0x04, 0x12
        /*0056*/ 	.short	(.L_15 - .L_14)
	.align		4
.L_14:
        /*0058*/ 	.word	index@(_Z20bedShearSourceSolverPfS_S_iiff)
        /*005c*/ 	.word	0x00000000


	//----- nvinfo : EIATTR_MIN_STACK_SIZE
	.align		4
.L_15:
        /*0060*/ 	.byte	0x04, 0x12
        /*0062*/ 	.short	(.L_17 - .L_16)
	.align		4
.L_16:
        /*0064*/ 	.word	index@(_Z20bedSlopeSourceSolverPfS_S_iiff)
        /*0068*/ 	.word	0x00000000
.L_17:


//--------------------- .nv.compat                --------------------------
	.section	.nv.compat,"",@"SHT_CUDA_COMPAT_INFO"
	.align	4
        /*0000*/ 	.byte	0x02, 0x09, 0x00, 0x00, 0x02, 0x02, 0x01, 0x00, 0x02, 0x05, 0x05, 0x00, 0x03, 0x07, 0x01, 0x01
        /*0010*/ 	.byte	0x02, 0x03, 0x00, 0x00, 0x02, 0x06, 0x01, 0x00, 0x04, 0x0b, 0x08, 0x00, 0x01, 0x00, 0x00, 0x00
        /*0020*/ 	.byte	0x00, 0x00, 0x00, 0x00


//--------------------- .nv.info._Z20bedShearSourceSolverPfS_S_iiff --------------------------
	.section	.nv.info._Z20bedShearSourceSolverPfS_S_iiff,"",@"SHT_CUDA_INFO"
	.sectionflags	@""
	.align	4


	//----- nvinfo : EIATTR_CUDA_API_VERSION
	.align		4
        /*0000*/ 	.byte	0x04, 0x37
        /*0002*/ 	.short	(.L_19 - .L_18)
.L_18:
        /*0004*/ 	.word	0x00000082


	//----- nvinfo : EIATTR_KPARAM_INFO
	.align		4
.L_19:
        /*0008*/ 	.byte	0x04, 0x17
        /*000a*/ 	.short	(.L_21 - .L_20)
.L_20:
        /*000c*/ 	.word	0x00000000
        /*0010*/ 	.short	0x0006
        /*0012*/ 	.short	0x0024
        /*0014*/ 	.byte	0x00, 0xf0, 0x11, 0x00


	//----- nvinfo : EIATTR_KPARAM_INFO
	.align		4
.L_21:
        /*0018*/ 	.byte	0x04, 0x17
        /*001a*/ 	.short	(.L_23 - .L_22)
.L_22:
        /*001c*/ 	.word	0x00000000
        /*0020*/ 	.short	0x0005
        /*0022*/ 	.short	0x0020
        /*0024*/ 	.byte	0x00, 0xf0, 0x11, 0x00


	//----- nvinfo : EIATTR_KPARAM_INFO
	.align		4
.L_23:
        /*0028*/ 	.byte	0x04, 0x17
        /*002a*/ 	.short	(.L_25 - .L_24)
.L_24:
        /*002c*/ 	.word	0x00000000
        /*0030*/ 	.short	0x0004
        /*0032*/ 	.short	0x001c
        /*0034*/ 	.byte	0x00, 0xf0, 0x11, 0x00


	//----- nvinfo : EIATTR_KPARAM_INFO
	.align		4
.L_25:
        /*0038*/ 	.byte	0x04, 0x17
        /*003a*/ 	.short	(.L_27 - .L_26)
.L_26:
        /*003c*/ 	.word	0x00000000
        /*0040*/ 	.short	0x0003
        /*0042*/ 	.short	0x0018
        /*0044*/ 	.byte	0x00, 0xf0, 0x11, 0x00


	//----- nvinfo : EIATTR_KPARAM_INFO
	.align		4
.L_27:
        /*0048*/ 	.byte	0x04, 0x17
        /*004a*/ 	.short	(.L_29 - .L_28)
.L_28:
        /*004c*/ 	.word	0x00000000
        /*0050*/ 	.short	0x0002
        /*0052*/ 	.short	0x0010
        /*0054*/ 	.byte	0x00, 0xf5, 0x21, 0x00


	//----- nvinfo : EIATTR_KPARAM_INFO
	.align		4
.L_29:
        /*0058*/ 	.byte	0x04, 0x17
        /*005a*/ 	.short	(.L_31 - .L_30)
.L_30:
        /*005c*/ 	.word	0x00000000
        /*0060*/ 	.short	0x0001
        /*0062*/ 	.short	0x0008
        /*0064*/ 	.byte	0x00, 0xf5, 0x21, 0x00


	//----- nvinfo : EIATTR_KPARAM_INFO
	.align		4
.L_31:
        /*0068*/ 	.byte	0x04, 0x17
        /*006a*/ 	.short	(.L_33 - .L_32)
.L_32:
        /*006c*/ 	.word	0x00000000
        /*0070*/ 	.short	0x0000
        /*0072*/ 	.short	0x0000
        /*0074*/ 	.byte	0x00, 0xf5, 0x21, 0x00


	//----- nvinfo : EIATTR_SPARSE_MMA_MASK
	.align		4
.L_33:
        /*0078*/ 	.byte	0x03, 0x50
        /*007a*/ 	.short	0x0000


	//----- nvinfo : EIATTR_MAXREG_COUNT
	.align		4
        /*007c*/ 	.byte	0x03, 0x1b
        /*007e*/ 	.short	0x00ff


	//----- nvinfo : EIATTR_MERCURY_ISA_VERSION
	.align		4
        /*0080*/ 	.byte	0x03, 0x5f
        /*0082*/ 	.short	0x0101


	//----- nvinfo : EIATTR_VRC_CTA_INIT_COUNT
	.align		4
        /*0084*/ 	.byte	0x02, 0x4a
	.zero		1
	.zero		1


	//----- nvinfo : EIATTR_EXIT_INSTR_OFFSETS
	.align		4
        /*0088*/ 	.byte	0x04, 0x1c
        /*008a*/ 	.short	(.L_35 - .L_34)


	//   ....[0]....
.L_34:
        /*008c*/ 	.word	0x00000100


	//   ....[1]....
        /*0090*/ 	.word	0x00001c00


	//   ....[2]....
        /*0094*/ 	.word	0x00001c40


	//----- nvinfo : EIATTR_CRS_STACK_SIZE
	.align		4
.L_35:
        /*0098*/ 	.byte	0x04, 0x1e
        /*009a*/ 	.short	(.L_37 - .L_36)
.L_36:
        /*009c*/ 	.word	0x00000000


	//----- nvinfo : EIATTR_CBANK_PARAM_SIZE
	.align		4
.L_37:
        /*00a0*/ 	.byte	0x03, 0x19
        /*00a2*/ 	.short	0x0028


	//----- nvinfo : EIATTR_PARAM_CBANK
	.align		4
        /*00a4*/ 	.byte	0x04, 0x0a
        /*00a6*/ 	.short	(.L_39 - .L_38)
	.align		4
.L_38:
        /*00a8*/ 	.word	index@(.nv.constant0._Z20bedShearSourceSolverPfS_S_iiff)
        /*00ac*/ 	.short	0x0380
        /*00ae*/ 	.short	0x0028


	//----- nvinfo : EIATTR_SW_WAR
	.align		4
.L_39:
        /*00b0*/ 	.byte	0x04, 0x36
        /*00b2*/ 	.short	(.L_41 - .L_40)
.L_40:
        /*00b4*/ 	.word	0x00000008
.L_41:


//--------------------- .nv.info._Z20bedSlopeSourceSolverPfS_S_iiff --------------------------
	.section	.nv.info._Z20bedSlopeSourceSolverPfS_S_iiff,"",@"SHT_CUDA_INFO"
	.sectionflags	@""
	.align	4


	//----- nvinfo : EIATTR_CUDA_API_VERSION
	.align		4
        /*0000*/ 	.byte	0x04, 0x37
        /*0002*/ 	.short	(.L_43 - .L_42)
.L_42:
        /*0004*/ 	.word	0x00000082


	//----- nvinfo : EIATTR_KPARAM_INFO
	.align		4
.L_43:
        /*0008*/ 	.byte	0x04, 0x17
        /*000a*/ 	.short	(.L_45 - .L_44)
.L_44:
        /*000c*/ 	.word	0x00000000
        /*0010*/ 	.short	0x0006
        /*0012*/ 	.short	0x0024
        /*0014*/ 	.byte	0x00, 0xf0, 0x11, 0x00


	//----- nvinfo : EIATTR_KPARAM_INFO
	.align		4
.L_45:
        /*0018*/ 	.byte	0x04, 0x17
        /*001a*/ 	.short	(.L_47 - .L_46)
.L_46:
        /*001c*/ 	.word	0x00000000
        /*0020*/ 	.short	0x0005
        /*0022*/ 	.short	0x0020
        /*0024*/ 	.byte	0x00, 0xf0, 0x11, 0x00


	//----- nvinfo : EIATTR_KPARAM_INFO
	.align		4
.L_47:
        /*0028*/ 	.byte	0x04, 0x17
        /*002a*/ 	.short	(.L_49 - .L_48)
.L_48:
        /*002c*/ 	.word	0x00000000
        /*0030*/ 	.short	0x0004
        /*0032*/ 	.short	0x001c
        /*0034*/ 	.byte	0x00, 0xf0, 0x11, 0x00


	//----- nvinfo : EIATTR_KPARAM_INFO
	.align		4
.L_49:
        /*0038*/ 	.byte	0x04, 0x17
        /*003a*/ 	.short	(.L_51 - .L_50)
.L_50:
        /*003c*/ 	.word	0x00000000
        /*0040*/ 	.short	0x0003
        /*0042*/ 	.short	0x0018
        /*0044*/ 	.byte	0x00, 0xf0, 0x11, 0x00


	//----- nvinfo : EIATTR_KPARAM_INFO
	.align		4
.L_51:
        /*0048*/ 	.byte	0x04, 0x17
        /*004a*/ 	.short	(.L_53 - .L_52)
.L_52:
        /*004c*/ 	.word	0x00000000
        /*0050*/ 	.short	0x0002
        /*0052*/ 	.short	0x0010
        /*0054*/ 	.byte	0x00, 0xf5, 0x21, 0x00


	//----- nvinfo : EIATTR_KPARAM_INFO
	.align		4
.L_53:
        /*0058*/ 	.byte	0x04, 0x17
        /*005a*/ 	.short	(.L_55 - .L_54)
.L_54:
        /*005c*/ 	.word	0x00000000
        /*0060*/ 	.short	0x0001
        /*0062*/ 	.short	0x0008
        /*0064*/ 	.byte	0x00, 0xf5, 0x21, 0x00


	//----- nvinfo : EIATTR_KPARAM_INFO
	.align		4
.L_55:
        /*0068*/ 	.byte	0x04, 0x17
        /*006a*/ 	.short	(.L_57 - .L_56)
.L_56:
        /*006c*/ 	.word	0x00000000
        /*0070*/ 	.short	0x0000
        /*0072*/ 	.short	0x0000
        /*0074*/ 	.byte	0x00, 0xf5, 0x21, 0x00


	//----- nvinfo : EIATTR_SPARSE_MMA_MASK
	.align		4
.L_57:
        /*0078*/ 	.byte	0x03, 0x50
        /*007a*/ 	.short	0x0000


	//----- nvinfo : EIATTR_MAXREG_COUNT
	.align		4
        /*007c*/ 	.byte	0x03, 0x1b
        /*007e*/ 	.short	0x00ff


	//----- nvinfo : EIATTR_MERCURY_ISA_VERSION
	.align		4
        /*0080*/ 	.byte	0x03, 0x5f
        /*0082*/ 	.short	0x0101


	//----- nvinfo : EIATTR_VRC_CTA_INIT_COUNT
	.align		4
        /*0084*/ 	.byte	0x02, 0x4a
	.zero		1
	.zero		1


	//----- nvinfo : EIATTR_EXIT_INSTR_OFFSETS
	.align		4
        /*0088*/ 	.byte	0x04, 0x1c
        /*008a*/ 	.short	(.L_59 - .L_58)


	//   ....[0]....
.L_58:
        /*008c*/ 	.word	0x00000100


	//   ....[1]....
        /*0090*/ 	.word	0x00000530


	//----- nvinfo : EIATTR_CRS_STACK_SIZE
	.align		4
.L_59:
        /*0094*/ 	.byte	0x04, 0x1e
        /*0096*/ 	.short	(.L_61 - .L_60)
.L_60:
        /*0098*/ 	.word	0x00000000


	//----- nvinfo : EIATTR_CBANK_PARAM_SIZE
	.align		4
.L_61:
        /*009c*/ 	.byte	0x03, 0x19
        /*009e*/ 	.short	0x0028


	//----- nvinfo : EIATTR_PARAM_CBANK
	.align		4
        /*00a0*/ 	.byte	0x04, 0x0a
        /*00a2*/ 	.short	(.L_63 - .L_62)
	.align		4
.L_62:
        /*00a4*/ 	.word	index@(.nv.constant0._Z20bedSlopeSourceSolverPfS_S_iiff)
        /*00a8*/ 	.short	0x0380
        /*00aa*/ 	.short	0x0028


	//----- nvinfo : EIATTR_SW_WAR
	.align		4
.L_63:
        /*00ac*/ 	.byte	0x04, 0x36
        /*00ae*/ 	.short	(.L_65 - .L_64)
.L_64:
        /*00b0*/ 	.word	0x00000008
.L_65:


//--------------------- .nv.callgraph             --------------------------
	.section	.nv.callgraph,"",@"SHT_CUDA_CALLGRAPH"
	.align	4
	.sectionentsize	8
	.align		4
        /*0000*/ 	.word	0x00000000
	.align		4
        /*0004*/ 	.word	0xffffffff
	.align		4
        /*0008*/ 	.word	0x00000000
	.align		4
        /*000c*/ 	.word	0xfffffffe
	.align		4
        /*0010*/ 	.word	0x00000000
	.align		4
        /*0014*/ 	.word	0xfffffffd
	.align		4
        /*0018*/ 	.word	0x00000000
	.align		4
        /*001c*/ 	.word	0xfffffffc


//--------------------- .text._Z20bedShearSourceSolverPfS_S_iiff --------------------------
	.section	.text._Z20bedShearSourceSolverPfS_S_iiff,"ax",@progbits
	.align	128
        .global         _Z20bedShearSourceSolverPfS_S_iiff
        .type           _Z20bedShearSourceSolverPfS_S_iiff,@function
        .size           _Z20bedShearSourceSolverPfS_S_iiff,(.L_x_55 - _Z20bedShearSourceSolverPfS_S_iiff)
        .other          _Z20bedShearSourceSolverPfS_S_iiff,@"STO_CUDA_ENTRY STV_DEFAULT"
_Z20bedShearSourceSolverPfS_S_iiff:
.text._Z20bedShearSourceSolverPfS_S_iiff:
[----:B------:R-:W-:Y:S01]  /*0000*/  LDC R1, c[0x0][0x37c] ;  /* 0x0000df00ff017b82 */ /* 0x000fe20000000800 */
[----:B------:R-:W0:Y:S07]  /*0010*/  S2R R3, SR_TID.Y ;  /* 0x0000000000037919 */ /* 0x000e2e0000002200 */
[----:B------:R-:W0:Y:S01]  /*0020*/  S2UR UR6, SR_CTAID.Y ;  /* 0x00000000000679c3 */ /* 0x000e220000002600 */
[----:B------:R-:W1:Y:S01]  /*0030*/  LDCU.64 UR4, c[0x0][0x398] ;  /* 0x00007300ff0477ac */ /* 0x000e620008000a00 */
[----:B------:R-:W2:Y:S06]  /*0040*/  S2R R5, SR_TID.X ;  /* 0x0000000000057919 */ /* 0x000eac0000002100 */
[----:B------:R-:W0:Y:S08]  /*0050*/  LDC R2, c[0x0][0x364] ;  /* 0x0000d900ff027b82 */ /* 0x000e300000000800 */
[----:B------:R-:W2:Y:S01]  /*0060*/  S2UR UR7, SR_CTAID.X ;  /* 0x00000000000779c3 */ /* 0x000ea20000002500 */
[----:B-1----:R-:W-:-:S07]  /*0070*/  UIADD3 UR4, UPT, UPT, UR4, -0x1, URZ ;  /* 0xffffffff04047890 */ /* 0x002fce000fffe0ff */
[----:B------:R-:W2:Y:S01]  /*0080*/  LDC R0, c[0x0][0x360] ;  /* 0x0000d800ff007b82 */ /* 0x000ea20000000800 */
[----:B0-----:R-:W-:Y:S01]  /*0090*/  IMAD R2, R2, UR6, R3 ;  /* 0x0000000602027c24 */ /* 0x001fe2000f8e0203 */
[----:B------:R-:W-:-:S04]  /*00a0*/  UIADD3 UR6, UPT, UPT, UR5, -0x1, URZ ;  /* 0xffffffff05067890 */ /* 0x000fc8000fffe0ff */
[----:B------:R-:W-:Y:S01]  /*00b0*/  ISETP.NE.AND P0, PT, R2, RZ, PT ;  /* 0x000000ff0200720c */ /* 0x000fe20003f05270 */
[----:B--2---:R-:W-:-:S05]  /*00c0*/  IMAD R3, R0, UR7, R5 ;  /* 0x0000000700037c24 */ /* 0x004fca000f8e0205 */
[----:B------:R-:W-:-:S04]  /*00d0*/  ISETP.LT.OR P0, PT, R3, 0x1, !P0 ;  /* 0x000000010300780c */ /* 0x000fc80004701670 */
[----:B------:R-:W-:-:S04]  /*00e0*/  ISETP.GE.OR P0, PT, R3, UR6, P0 ;  /* 0x0000000603007c0c */ /* 0x000fc80008706670 */
[----:B------:R-:W-:-:S13]  /*00f0*/  ISETP.GE.OR P0, PT, R2, UR4, P0 ;  /* 0x0000000402007c0c */ /* 0x000fda0008706670 */
[----:B------:R-:W-:Y:S05]  /*0100*/  @P0 EXIT ;  /* 0x000000000000094d */ /* 0x000fea0003800000 */
[----:B------:R-:W0:Y:S01]  /*0110*/  LDC.64 R8, c[0x0][0x390] ;  /* 0x0000e400ff087b82 */ /* 0x000e220000000a00 */
[C---:B------:R-:W-:Y:S01]  /*0120*/  IMAD R0, R2.reuse, UR5, R2 ;  /* 0x0000000502007c24 */ /* 0x040fe2000f8e0202 */
[----:B------:R-:W1:Y:S01]  /*0130*/  LDCU.64 UR6, c[0x0][0x358] ;  /* 0x00006b00ff0677ac */ /* 0x000e620008000a00 */
[----:B------:R-:W-:-:S03]  /*0140*/  IMAD R2, R2, UR5, R3 ;  /* 0x0000000502027c24 */ /* 0x000fc6000f8e0203 */
[----:B------:R-:W-:Y:S02]  /*0150*/  IADD3 R0, PT, PT, R3, R0, RZ ;  /* 0x0000000003007210 */ /* 0x000fe40007ffe0ff */
[----:B------:R-:W2:Y:S01]  /*0160*/  LDC.64 R4, c[0x0][0x388] ;  /* 0x0000e200ff047b82 */ /* 0x000ea20000000a00 */
[----:B------:R-:W-:Y:S02]  /*0170*/  LEA R3, R2, R2, 0x1 ;  /* 0x0000000202037211 */ /* 0x000fe400078e08ff */
[----:B------:R-:W-:-:S05]  /*0180*/  SHF.L.U32 R7, R0, 0x1, RZ ;  /* 0x0000000100077819 */ /* 0x000fca00000006ff */
[----:B0-----:R-:W-:-:S05]  /*0190*/  IMAD.WIDE R8, R7, 0x4, R8 ;  /* 0x0000000407087825 */ /* 0x001fca00078e0208 */
[----:B-1----:R-:W3:Y:S01]  /*01a0*/  LDG.E R0, desc[UR6][R8.64+0x4] ;  /* 0x0000040608007981 */ /* 0x002ee2000c1e1900 */
[----:B--2---:R-:W-:-:S03]  /*01b0*/  IMAD.WIDE R4, R3, 0x4, R4 ;  /* 0x0000000403047825 */ /* 0x004fc600078e0204 */
[----:B------:R-:W3:Y:S04]  /*01c0*/  LDG.E R3, desc[UR6][R8.64+0xc] ;  /* 0x00000c0608037981 */ /* 0x000ee8000c1e1900 */
[----:B------:R-:W2:Y:S01]  /*01d0*/  LDG.E R6, desc[UR6][R4.64] ;  /* 0x0000000604067981 */ /* 0x000ea2000c1e1900 */
[----:B---3--:R-:W-:-:S04]  /*01e0*/  FADD R3, R0, R3 ;  /* 0x0000000300037221 */ /* 0x008fc80000000000 */
[----:B--2---:R-:W-:-:S05]  /*01f0*/  FFMA R6, R3, -0.5, R6 ;  /* 0xbf00000003067823 */ /* 0x004fca0000000006 */
[----:B------:R-:W-:-:S13]  /*0200*/  FSETP.GT.AND P0, PT, R6, RZ, PT ;  /* 0x000000ff0600720b */ /* 0x000fda0003f04000 */
[----:B------:R-:W-:Y:S05]  /*0210*/  @!P0 BRA `(.L_x_0) ;  /* 0x00000018007c8947 */ /* 0x000fea0003800000 */
[C---:B------:R-:W-:Y:S01]  /*0220*/  FMUL R3, |R6|.reuse, 16777216 ;  /* 0x4b80000006037820 */ /* 0x040fe20000400200 */
[C---:B------:R-:W-:Y:S01]  /*0230*/  FSETP.GEU.AND P0, PT, |R6|.reuse, 1.175494350822287508e-38, PT ;  /* 0x008000000600780b */ /* 0x040fe20003f0e200 */
[----:B------:R-:W-:Y:S01]  /*0240*/  HFMA2 R13, -RZ, RZ, 0.771484375, 0.21533203125 ;  /* 0x3a2c32e4ff0d7431 */ /* 0x000fe200000001ff */
[----:B------:R-:W-:Y:S01]  /*0250*/  FSETP.NEU.AND P2, PT, R6, 1, PT ;  /* 0x3f8000000600780b */ /* 0x000fe20003f4d000 */
[----:B------:R-:W-:Y:S01]  /*0260*/  BSSY.RECONVERGENT B0, `(.L_x_1) ;  /* 0x0000044000007945 */ /* 0x000fe20003800200 */
[----:B------:R-:W-:-:S04]  /*0270*/  FSEL R3, R3, |R6|, !P0 ;  /* 0x4000000603037208 */ /* 0x000fc80004000000 */
[----:B------:R-:W-:-:S04]  /*0280*/  IADD3 R0, PT, PT, R3, -0x3f3504f3, RZ ;  /* 0xc0cafb0d03007810 */ /* 0x000fc80007ffe0ff */
[----:B------:R-:W-:Y:S02]  /*0290*/  LOP3.LUT R8, R0, 0xff800000, RZ, 0xc0, !PT ;  /* 0xff80000000087812 */ /* 0x000fe400078ec0ff */
[----:B------:R-:W-:Y:S02]  /*02a0*/  FSEL R0, RZ, -24, P0 ;  /* 0xc1c00000ff007808 */ /* 0x000fe40000000000 */
[----:B------:R-:W-:-:S05]  /*02b0*/  IADD3 R3, PT, PT, R3, -R8, RZ ;  /* 0x8000000803037210 */ /* 0x000fca0007ffe0ff */
[C---:B------:R-:W-:Y:S01]  /*02c0*/  FADD R9, R3.reuse, 1 ;  /* 0x3f80000003097421 */ /* 0x040fe20000000000 */
[----:B------:R-:W-:Y:S01]  /*02d0*/  FADD R7, R3, -1 ;  /* 0xbf80000003077421 */ /* 0x000fe20000000000 */
[----:B------:R-:W-:-:S03]  /*02e0*/  I2FP.F32.S32 R3, R8 ;  /* 0x0000000800037245 */ /* 0x000fc60000201400 */
[----:B------:R-:W-:Y:S01]  /*02f0*/  FADD R10, R7, R7 ;  /* 0x00000007070a7221 */ /* 0x000fe20000000000 */
[----:B------:R-:W0:Y:S01]  /*0300*/  MUFU.RCP R9, R9 ;  /* 0x0000000900097308 */ /* 0x000e220000001000 */
[----:B------:R-:W-:Y:S02]  /*0310*/  FFMA R0, R3, 1.1920928955078125e-07, R0 ;  /* 0x3400000003007823 */ /* 0x000fe40000000000 */
[----:B0-----:R-:W-:-:S04]  /*0320*/  FMUL R11, R9, R10 ;  /* 0x0000000a090b7220 */ /* 0x001fc80000400000 */
[----:B------:R-:W-:Y:S01]  /*0330*/  FADD R10, R7, -R11 ;  /* 0x8000000b070a7221 */ /* 0x000fe20000000000 */
[C---:B------:R-:W-:Y:S01]  /*0340*/  FMUL R8, R11.reuse, R11 ;  /* 0x0000000b0b087220 */ /* 0x040fe20000400000 */
[----:B------:R-:W-:Y:S02]  /*0350*/  FFMA R3, R11, 1.4426950216293334961, R0 ;  /* 0x3fb8aa3b0b037823 */ /* 0x000fe40000000000 */
[----:B------:R-:W-:Y:S01]  /*0360*/  FADD R10, R10, R10 ;  /* 0x0000000a0a0a7221 */ /* 0x000fe20000000000 */
[----:B------:R-:W-:Y:S01]  /*0370*/  FFMA R13, R8, R13, 0.0032181653659790754318 ;  /* 0x3b52e7db080d7423 */ /* 0x000fe2000000000d */
[----:B------:R-:W-:Y:S02]  /*0380*/  FADD R0, R0, -R3 ;  /* 0x8000000300007221 */ /* 0x000fe40000000000 */
[----:B------:R-:W-:Y:S01]  /*0390*/  FFMA R10, R7, -R11, R10 ;  /* 0x8000000b070a7223 */ /* 0x000fe2000000000a */
[----:B------:R-:W-:Y:S01]  /*03a0*/  FFMA R13, R8, R13, 0.018033718690276145935 ;  /* 0x3c93bb73080d7423 */ /* 0x000fe2000000000d */
[----:B------:R-:W-:-:S02]  /*03b0*/  FFMA R7, R11, 1.4426950216293334961, R0 ;  /* 0x3fb8aa3b0b077823 */ /* 0x000fc40000000000 */
[----:B------:R-:W-:Y:S01]  /*03c0*/  FMUL R10, R9, R10 ;  /* 0x0000000a090a7220 */ /* 0x000fe20000400000 */
[----:B------:R-:W-:-:S03]  /*03d0*/  FFMA R13, R8, R13, 0.12022458761930465698 ;  /* 0x3df6384f080d7423 */ /* 0x000fc6000000000d */
[----:B------:R-:W-:Y:S01]  /*03e0*/  FFMA R0, R10, 1.4426950216293334961, R7 ;  /* 0x3fb8aa3b0a007823 */ /* 0x000fe20000000007 */
[----:B------:R-:W-:-:S03]  /*03f0*/  FMUL R8, R8, R13 ;  /* 0x0000000d08087220 */ /* 0x000fc60000400000 */
[----:B------:R-:W-:Y:S01]  /*0400*/  FFMA R7, R11, 1.9251366722983220825e-08, R0 ;  /* 0x32a55e340b077823 */ /* 0x000fe20000000000 */
[----:B------:R-:W-:-:S04]  /*0410*/  FMUL R0, R8, 3 ;  /* 0x4040000008007820 */ /* 0x000fc80000400000 */
[----:B------:R-:W-:Y:S01]  /*0420*/  FFMA R7, R10, R0, R7 ;  /* 0x000000000a077223 */ /* 0x000fe20000000007 */
[----:B------:R-:W-:-:S03]  /*0430*/  MOV R0, 0x3f800000 ;  /* 0x3f80000000007802 */ /* 0x000fc60000000f00 */
[----:B------:R-:W-:Y:S01]  /*0440*/  FFMA R10, R11, R8, R7 ;  /* 0x000000080b0a7223 */ /* 0x000fe20000000007 */
[----:B------:R-:W-:-:S03]  /*0450*/  HFMA2 R7, -RZ, RZ, 3.009765625, 85.375 ;  /* 0x42055556ff077431 */ /* 0x000fc600000001ff */
[----:B------:R-:W-:-:S04]  /*0460*/  FADD R8, R3, R10 ;  /* 0x0000000a03087221 */ /* 0x000fc80000000000 */
[----:B------:R-:W-:Y:S01]  /*0470*/  FADD R9, -R3, R8 ;  /* 0x0000000803097221 */ /* 0x000fe20000000100 */
[----:B------:R-:W-:Y:S01]  /*0480*/  MOV R3, 0x3f800000 ;  /* 0x3f80000000037802 */ /* 0x000fe20000000f00 */
[----:B------:R-:W-:Y:S02]  /*0490*/  FFMA R0, R7, -0.029999999329447746277, R0 ;  /* 0xbcf5c28f07007823 */ /* 0x000fe40000000000 */
[----:B------:R-:W-:Y:S02]  /*04a0*/  FADD R9, R10, -R9 ;  /* 0x800000090a097221 */ /* 0x000fe40000000000 */
[----:B------:R-:W-:Y:S01]  /*04b0*/  FFMA R0, R0, R7, 33.33333587646484375 ;  /* 0x4205555600007423 */ /* 0x000fe20000000007 */
[----:B------:R-:W-:Y:S06]  /*04c0*/  @!P2 BRA `(.L_x_2) ;  /* 0x000000000074a947 */ /* 0x000fec0003800000 */
[----:B------:R-:W-:-:S13]  /*04d0*/  FSETP.NAN.AND P0, PT, |R6|, |R6|, PT ;  /* 0x400000060600720b */ /* 0x000fda0003f08200 */
[----:B------:R-:W-:Y:S01]  /*04e0*/  @P0 FADD R3, R6, 0.16666667163372039795 ;  /* 0x3e2aaaab06030421 */ /* 0x000fe20000000000 */
[----:B------:R-:W-:Y:S06]  /*04f0*/  @P0 BRA `(.L_x_2) ;  /* 0x0000000000680947 */ /* 0x000fec0003800000 */
[----:B------:R-:W-:Y:S01]  /*0500*/  FMUL R3, R8, 0.16666667163372039795 ;  /* 0x3e2aaaab08037820 */ /* 0x000fe20000400000 */
[----:B------:R-:W-:Y:S01]  /*0510*/  HFMA2 R14, -RZ, RZ, 0.64013671875, -15.109375 ;  /* 0x391fcb8eff0e7431 */ /* 0x000fe200000001ff */
[----:B------:R-:W-:Y:S02]  /*0520*/  FSETP.NEU.AND P0, PT, |R6|, +INF , PT ;  /* 0x7f8000000600780b */ /* 0x000fe40003f0d200 */
[----:B------:R-:W0:Y:S01]  /*0530*/  FRND R10, R3 ;  /* 0x00000003000a7307 */ /* 0x000e220000201000 */
[----:B------:R-:W-:Y:S01]  /*0540*/  FFMA R12, R8, 0.16666667163372039795, -R3 ;  /* 0x3e2aaaab080c7823 */ /* 0x000fe20000000803 */
[----:B------:R-:W-:-:S03]  /*0550*/  FSETP.GT.AND P1, PT, |R3|, 152, PT ;  /* 0x431800000300780b */ /* 0x000fc60003f24200 */
[----:B------:R-:W-:-:S03]  /*0560*/  FFMA R12, R9, 0.16666667163372039795, R12 ;  /* 0x3e2aaaab090c7823 */ /* 0x000fc6000000000c */
[----:B------:R-:W1:Y:S01]  /*0570*/  F2I.NTZ R11, R3 ;  /* 0x00000003000b7305 */ /* 0x000e620000203100 */
[----:B0-----:R-:W-:Y:S01]  /*0580*/  FADD R7, R3, -R10 ;  /* 0x8000000a03077221 */ /* 0x001fe20000000000 */
[----:B------:R-:W-:-:S03]  /*0590*/  FSETP.GT.AND P3, PT, R10, RZ, PT ;  /* 0x000000ff0a00720b */ /* 0x000fc60003f64000 */
[----:B------:R-:W-:Y:S01]  /*05a0*/  FADD R7, R7, R12 ;  /* 0x0000000c07077221 */ /* 0x000fe20000000000 */
[----:B------:R-:W-:Y:S02]  /*05b0*/  SEL R10, RZ, 0x83000000, P3 ;  /* 0x83000000ff0a7807 */ /* 0x000fe40001800000 */
[----:B------:R-:W-:Y:S01]  /*05c0*/  FSETP.GEU.AND P3, PT, R3, RZ, PT ;  /* 0x000000ff0300720b */ /* 0x000fe20003f6e000 */
[----:B------:R-:W-:Y:S01]  /*05d0*/  FFMA R12, R7, R14, 0.0013391353422775864601 ;  /* 0x3aaf85ed070c7423 */ /* 0x000fe2000000000e */
[----:B-1----:R-:W-:Y:S02]  /*05e0*/  LEA R11, R11, -R10, 0x17 ;  /* 0x8000000a0b0b7211 */ /* 0x002fe400078eb8ff */
[----:B------:R-:W-:Y:S01]  /*05f0*/  FSEL R3, RZ, +INF , !P3 ;  /* 0x7f800000ff037808 */ /* 0x000fe20005800000 */
[----:B------:R-:W-:-:S04]  /*0600*/  FFMA R12, R7, R12, 0.0096188392490148544312 ;  /* 0x3c1d9856070c7423 */ /* 0x000fc8000000000c */
[----:B------:R-:W-:-:S04]  /*0610*/  FFMA R12, R7, R12, 0.055503588169813156128 ;  /* 0x3d6357bb070c7423 */ /* 0x000fc8000000000c */
[----:B------:R-:W-:-:S04]  /*0620*/  FFMA R12, R7, R12, 0.24022644758224487305 ;  /* 0x3e75fdec070c7423 */ /* 0x000fc8000000000c */
[----:B------:R-:W-:Y:S01]  /*0630*/  FFMA R14, R7, R12, 0.69314718246459960938 ;  /* 0x3f317218070e7423 */ /* 0x000fe2000000000c */
[----:B------:R-:W-:-:S03]  /*0640*/  IADD3 R12, PT, PT, R10, 0x7f000000, RZ ;  /* 0x7f0000000a0c7810 */ /* 0x000fc60007ffe0ff */
[----:B------:R-:W-:-:S04]  /*0650*/  FFMA R7, R7, R14, 1 ;  /* 0x3f80000007077423 */ /* 0x000fc8000000000e */
[----:B------:R-:W-:Y:S01]  /*0660*/  FMUL R12, R12, R7 ;  /* 0x000000070c0c7220 */ /* 0x000fe20000400000 */
[----:B------:R-:W-:-:S03]  /*0670*/  @!P0 FADD R7, R6, R6 ;  /* 0x0000000606078221 */ /* 0x000fc60000000000 */
[----:B------:R-:W-:Y:S02]  /*0680*/  @!P1 FMUL R3, R11, R12 ;  /* 0x0000000c0b039220 */ /* 0x000fe40000400000 */
[----:B------:R-:W-:-:S07]  /*0690*/  @!P0 LOP3.LUT R3, R7, 0x7fffffff, RZ, 0xc0, !PT ;  /* 0x7fffffff07038812 */ /* 0x000fce00078ec0ff */
.L_x_2:
[----:B------:R-:W-:Y:S05]  /*06a0*/  BSYNC.RECONVERGENT B0 ;  /* 0x0000000000007941 */ /* 0x000fea0003800200 */
.L_x_1:
[----:B------:R-:W0:Y:S01]  /*06b0*/  FCHK P0, R3, 0.029999999329447746277 ;  /* 0x3cf5c28f03007902 */ /* 0x000e220000000000 */
[----:B------:R-:W-:Y:S01]  /*06c0*/  FFMA R10, R0, R3, RZ ;  /* 0x00000003000a7223 */ /* 0x000fe200000000ff */
[----:B------:R-:W-:Y:S03]  /*06d0*/  BSSY.RECONVERGENT B0, `(.L_x_3) ;  /* 0x0000009000007945 */ /* 0x000fe60003800200 */
[----:B------:R-:W-:-:S04]  /*06e0*/  FFMA R7, R10, -0.029999999329447746277, R3 ;  /* 0xbcf5c28f0a077823 */ /* 0x000fc80000000003 */
[----:B------:R-:W-:Y:S01]  /*06f0*/  FFMA R7, R0, R7, R10 ;  /* 0x0000000700077223 */ /* 0x000fe2000000000a */
[----:B0-----:R-:W-:Y:S06]  /*0700*/  @!P0 BRA `(.L_x_4) ;  /* 0x0000000000148947 */ /* 0x001fec0003800000 */
[----:B------:R-:W-:Y:S01]  /*0710*/  MOV R0, R3 ;  /* 0x0000000300007202 */ /* 0x000fe20000000f00 */
[----:B------:R-:W-:Y:S01]  /*0720*/  HFMA2 R3, -RZ, RZ, 1.2392578125, -3.279296875 ;  /* 0x3cf5c28fff037431 */ /* 0x000fe200000001ff */
[----:B------:R-:W-:-:S07]  /*0730*/  MOV R10, 0x750 ;  /* 0x00000750000a7802 */ /* 0x000fce0000000f00 */
[----:B------:R-:W-:Y:S05]  /*0740*/  CALL.REL.NOINC `($__internal_1_$__cuda_sm3x_div_rn_noftz_f32_slowpath) ;  /* 0x0000001400987944 */ /* 0x000fea0003c00000 */
[----:B------:R-:W-:-:S07]  /*0750*/  MOV R7, R0 ;  /* 0x0000000000077202 */ /* 0x000fce0000000f00 */
.L_x_4:
[----:B------:R-:W-:Y:S05]  /*0760*/  BSYNC.RECONVERGENT B0 ;  /* 0x0000000000007941 */ /* 0x000fea0003800200 */
.L_x_3:
[C---:B------:R-:W-:Y:S01]  /*0770*/  FMUL R3, R8.reuse, 4 ;  /* 0x4080000008037820 */ /* 0x040fe20000400000 */
[----:B------:R-:W-:Y:S01]  /*0780*/  HFMA2 R11, -RZ, RZ, 0.64013671875, -15.109375 ;  /* 0x391fcb8eff0b7431 */ /* 0x000fe200000001ff */
[----:B------:R-:W-:Y:S02]  /*0790*/  BSSY.RECONVERGENT B0, `(.L_x_5) ;  /* 0x0000023000007945 */ /* 0x000fe40003800200 */
[----:B------:R-:W0:Y:S01]  /*07a0*/  FRND R0, R3 ;  /* 0x0000000300007307 */ /* 0x000e220000201000 */
[----:B------:R-:W-:Y:S01]  /*07b0*/  FFMA R8, R8, 4, -R3 ;  /* 0x4080000008087823 */ /* 0x000fe20000000803 */
[----:B------:R-:W-:-:S03]  /*07c0*/  FSETP.GEU.AND P1, PT, R3, RZ, PT ;  /* 0x000000ff0300720b */ /* 0x000fc60003f2e000 */
[----:B------:R-:W-:-:S03]  /*07d0*/  FFMA R8, R9, 4, R8 ;  /* 0x4080000009087823 */ /* 0x000fc60000000008 */
[----:B------:R-:W1:Y:S01]  /*07e0*/  F2I.NTZ R12, R3 ;  /* 0x00000003000c7305 */ /* 0x000e620000203100 */
[----:B0-----:R-:W-:Y:S01]  /*07f0*/  FADD R9, R3, -R0 ;  /* 0x8000000003097221 */ /* 0x001fe20000000000 */
[----:B------:R-:W-:-:S03]  /*0800*/  FSETP.GT.AND P0, PT, R0, RZ, PT ;  /* 0x000000ff0000720b */ /* 0x000fc60003f04000 */
[----:B------:R-:W-:Y:S01]  /*0810*/  FADD R10, R8, R9 ;  /* 0x00000009080a7221 */ /* 0x000fe20000000000 */
[----:B------:R-:W-:Y:S01]  /*0820*/  SEL R13, RZ, 0x83000000, P0 ;  /* 0x83000000ff0d7807 */ /* 0x000fe20000000000 */
[----:B------:R-:W0:Y:S01]  /*0830*/  LDC.64 R8, c[0x0][0x3a0] ;  /* 0x0000e800ff087b82 */ /* 0x000e220000000a00 */
[----:B------:R-:W-:Y:S01]  /*0840*/  FSETP.GT.AND P0, PT, |R3|, 152, PT ;  /* 0x431800000300780b */ /* 0x000fe20003f04200 */
[----:B------:R-:W-:Y:S01]  /*0850*/  FFMA R11, R10, R11, 0.0013391353422775864601 ;  /* 0x3aaf85ed0a0b7423 */ /* 0x000fe2000000000b */
[----:B------:R-:W-:Y:S02]  /*0860*/  IADD3 R0, PT, PT, R13, 0x7f000000, RZ ;  /* 0x7f0000000d007810 */ /* 0x000fe40007ffe0ff */
[----:B-1----:R-:W-:Y:S01]  /*0870*/  LEA R13, R12, -R13, 0x17 ;  /* 0x8000000d0c0d7211 */ /* 0x002fe200078eb8ff */
[----:B------:R-:W-:Y:S01]  /*0880*/  FFMA R11, R10, R11, 0.0096188392490148544312 ;  /* 0x3c1d98560a0b7423 */ /* 0x000fe2000000000b */
[----:B------:R-:W-:-:S03]  /*0890*/  MOV R3, 0x3f800000 ;  /* 0x3f80000000037802 */ /* 0x000fc60000000f00 */
[----:B------:R-:W-:-:S04]  /*08a0*/  FFMA R11, R10, R11, 0.055503588169813156128 ;  /* 0x3d6357bb0a0b7423 */ /* 0x000fc8000000000b */
[----:B------:R-:W-:-:S04]  /*08b0*/  FFMA R11, R10, R11, 0.24022644758224487305 ;  /* 0x3e75fdec0a0b7423 */ /* 0x000fc8000000000b */
[----:B------:R-:W-:-:S04]  /*08c0*/  FFMA R11, R10, R11, 0.69314718246459960938 ;  /* 0x3f3172180a0b7423 */ /* 0x000fc8000000000b */
[----:B------:R-:W-:Y:S01]  /*08d0*/  FFMA R11, R10, R11, 1 ;  /* 0x3f8000000a0b7423 */ /* 0x000fe2000000000b */
[----:B0-----:R-:W-:-:S03]  /*08e0*/  FMNMX R8, R8, R9, PT ;  /* 0x0000000908087209 */ /* 0x001fc60003800000 */
[----:B------:R-:W-:Y:S01]  /*08f0*/  FMUL R0, R11, R0 ;  /* 0x000000000b007220 */ /* 0x000fe20000400000 */
[----:B------:R-:W-:-:S03]  /*0900*/  FMNMX R8, R8, 1, !PT ;  /* 0x3f80000008087809 */ /* 0x000fc60007800000 */
[----:B------:R-:W-:Y:S01]  /*0910*/  FMUL R0, R0, R13 ;  /* 0x0000000d00007220 */ /* 0x000fe20000400000 */
[----:B------:R-:W-:Y:S01]  /*0920*/  @P0 FSEL R0, RZ, +INF , !P1 ;  /* 0x7f800000ff000808 */ /* 0x000fe20004800000 */
[----:B------:R-:W-:Y:S01]  /*0930*/  FMUL R8, R8, 0.0099999997764825820923 ;  /* 0x3c23d70a08087820 */ /* 0x000fe20000400000 */
[----:B------:R-:W-:Y:S06]  /*0940*/  @!P2 BRA `(.L_x_6) ;  /* 0x00000000001ca947 */ /* 0x000fec0003800000 */
[----:B------:R-:W-:-:S13]  /*0950*/  FSETP.NAN.AND P0, PT, |R6|, |R6|, PT ;  /* 0x400000060600720b */ /* 0x000fda0003f08200 */
[----:B------:R-:W-:Y:S01]  /*0960*/  @P0 FADD R3, R6, 4 ;  /* 0x4080000006030421 */ /* 0x000fe20000000000 */
[----:B------:R-:W-:Y:S06]  /*0970*/  @P0 BRA `(.L_x_6) ;  /* 0x0000000000100947 */ /* 0x000fec0003800000 */
[----:B------:R-:W-:Y:S02]  /*0980*/  FSETP.NEU.AND P0, PT, |R6|, +INF , PT ;  /* 0x7f8000000600780b */ /* 0x000fe40003f0d200 */
[----:B------:R-:W-:-:S11]  /*0990*/  MOV R3, R0 ;  /* 0x0000000000037202 */ /* 0x000fd60000000f00 */
[----:B------:R-:W-:-:S05]  /*09a0*/  @!P0 FADD R9, R6, R6 ;  /* 0x0000000606098221 */ /* 0x000fca0000000000 */
[----:B------:R-:W-:-:S07]  /*09b0*/  @!P0 LOP3.LUT R3, R9, 0x7fffffff, RZ, 0xc0, !PT ;  /* 0x7fffffff09038812 */ /* 0x000fce00078ec0ff */
.L_x_6:
[----:B------:R-:W-:Y:S05]  /*09c0*/  BSYNC.RECONVERGENT B0 ;  /* 0x0000000000007941 */ /* 0x000fea0003800200 */
.L_x_5:
[----:B------:R-:W-:Y:S01]  /*09d0*/  FMNMX R8, R8, R3, !PT ;  /* 0x0000000308087209 */ /* 0x000fe20007800000 */
[----:B------:R-:W-:Y:S04]  /*09e0*/  BSSY.RECONVERGENT B0, `(.L_x_7) ;  /* 0x000000d000007945 */ /* 0x000fe80003800200 */
[----:B------:R-:W-:-:S04]  /*09f0*/  FADD R0, R8, R3 ;  /* 0x0000000308007221 */ /* 0x000fc80000000000 */
[----:B------:R0:W1:Y:S01]  /*0a00*/  MUFU.RSQ R9, R0 ;  /* 0x0000000000097308 */ /* 0x0000620000001400 */
[----:B------:R-:W-:-:S04]  /*0a10*/  IADD3 R3, PT, PT, R0, -0xd000000, RZ ;  /* 0xf300000000037810 */ /* 0x000fc80007ffe0ff */
[----:B------:R-:W-:-:S13]  /*0a20*/  ISETP.GT.U32.AND P0, PT, R3, 0x727fffff, PT ;  /* 0x727fffff0300780c */ /* 0x000fda0003f04070 */
[----:B01----:R-:W-:Y:S05]  /*0a30*/  @!P0 BRA `(.L_x_8) ;  /* 0x00000000000c8947 */ /* 0x003fea0003800000 */
[----:B------:R-:W-:-:S07]  /*0a40*/  MOV R12, 0xa60 ;  /* 0x00000a60000c7802 */ /* 0x000fce0000000f00 */
[----:B------:R-:W-:Y:S05]  /*0a50*/  CALL.REL.NOINC `($__internal_0_$__cuda_sm20_sqrt_rn_f32_slowpath) ;  /* 0x00000010007c7944 */ /* 0x000fea0003c00000 */
[----:B------:R-:W-:Y:S05]  /*0a60*/  BRA `(.L_x_9) ;  /* 0x0000000000107947 */ /* 0x000fea0003800000 */
.L_x_8:
[----:B------:R-:W-:Y:S01]  /*0a70*/  FMUL.FTZ R3, R0, R9 ;  /* 0x0000000900037220 */ /* 0x000fe20000410000 */
[----:B------:R-:W-:-:S03]  /*0a80*/  FMUL.FTZ R8, R9, 0.5 ;  /* 0x3f00000009087820 */ /* 0x000fc60000410000 */
[----:B------:R-:W-:-:S04]  /*0a90*/  FFMA R0, -R3, R3, R0 ;  /* 0x0000000303007223 */ /* 0x000fc80000000100 */
[----:B------:R-:W-:-:S07]  /*0aa0*/  FFMA R3, R0, R8, R3 ;  /* 0x0000000800037223 */ /* 0x000fce0000000003 */
.L_x_9:
[----:B------:R-:W-:Y:S05]  /*0ab0*/  BSYNC.RECONVERGENT B0 ;  /* 0x0000000000007941 */ /* 0x000fea0003800200 */
.L_x_7:
[----:B------:R-:W2:Y:S01]  /*0ac0*/  LDG.E R0, desc[UR6][R4.64+0x4] ;  /* 0x0000040604007981 */ /* 0x000ea2000c1e1900 */
[----:B------:R-:W0:Y:S01]  /*0ad0*/  MUFU.RCP R8, R3 ;  /* 0x0000000300087308 */ /* 0x000e220000001000 */
[----:B------:R-:W-:Y:S01]  /*0ae0*/  FMUL R9, R6, 1.4142135381698608398 ;  /* 0x3fb504f306097820 */ /* 0x000fe20000400000 */
[----:B------:R-:W-:Y:S01]  /*0af0*/  BSSY.RECONVERGENT B0, `(.L_x_10) ;  /* 0x000000c000007945 */ /* 0x000fe20003800200 */
[----:B0-----:R-:W-:-:S04]  /*0b00*/  FFMA R11, R8, -R3, 1 ;  /* 0x3f800000080b7423 */ /* 0x001fc80000000803 */
[----:B------:R-:W-:Y:S01]  /*0b10*/  FFMA R11, R8, R11, R8 ;  /* 0x0000000b080b7223 */ /* 0x000fe20000000008 */
[----:B--2---:R-:W-:-:S04]  /*0b20*/  FMUL R0, R9, R0 ;  /* 0x0000000009007220 */ /* 0x004fc80000400000 */
[----:B------:R-:W0:Y:S01]  /*0b30*/  FCHK P0, R0, R3 ;  /* 0x0000000300007302 */ /* 0x000e220000000000 */
[----:B------:R-:W-:-:S04]  /*0b40*/  FFMA R8, R0, R11, RZ ;  /* 0x0000000b00087223 */ /* 0x000fc800000000ff */
[----:B------:R-:W-:-:S04]  /*0b50*/  FFMA R10, R8, -R3, R0 ;  /* 0x80000003080a7223 */ /* 0x000fc80000000000 */
[----:B------:R-:W-:Y:S01]  /*0b60*/  FFMA R8, R11, R10, R8 ;  /* 0x0000000a0b087223 */ /* 0x000fe20000000008 */
[----:B0-----:R-:W-:Y:S06]  /*0b70*/  @!P0 BRA `(.L_x_11) ;  /* 0x00000000000c8947 */ /* 0x001fec0003800000 */
[----:B------:R-:W-:-:S07]  /*0b80*/  MOV R10, 0xba0 ;  /* 0x00000ba0000a7802 */ /* 0x000fce0000000f00 */
[----:B------:R-:W-:Y:S05]  /*0b90*/  CALL.REL.NOINC `($__internal_1_$__cuda_sm3x_div_rn_noftz_f32_slowpath) ;  /* 0x0000001000847944 */ /* 0x000fea0003c00000 */
[----:B------:R-:W-:-:S07]  /*0ba0*/  MOV R8, R0 ;  /* 0x0000000000087202 */ /* 0x000fce0000000f00 */
.L_x_11:
[----:B------:R-:W-:Y:S05]  /*0bb0*/  BSYNC.RECONVERGENT B0 ;  /* 0x0000000000007941 */ /* 0x000fea0003800200 */
.L_x_10:
[----:B------:R-:W2:Y:S01]  /*0bc0*/  LDG.E R4, desc[UR6][R4.64+0x8] ;  /* 0x0000080604047981 */ /* 0x000ea2000c1e1900 */
[----:B------:R-:W0:Y:S01]  /*0bd0*/  MUFU.RCP R0, R3 ;  /* 0x0000000300007308 */ /* 0x000e220000001000 */
        /* <DEDUP_REMOVED lines=9> */
[----:B------:R-:W-:Y:S02]  /*0c70*/  MOV R0, R10 ;  /* 0x0000000a00007202 */ /* 0x000fe40000000f00 */
[----:B------:R-:W-:-:S07]  /*0c80*/  MOV R10, 0xca0 ;  /* 0x00000ca0000a7802 */ /* 0x000fce0000000f00 */
[----:B------:R-:W-:Y:S05]  /*0c90*/  CALL.REL.NOINC `($__internal_1_$__cuda_sm3x_div_rn_noftz_f32_slowpath) ;  /* 0x0000001000447944 */ /* 0x000fea0003c00000 */
.L_x_13:
[----:B------:R-:W-:Y:S05]  /*0ca0*/  BSYNC.RECONVERGENT B0 ;  /* 0x0000000000007941 */ /* 0x000fea0003800200 */
.L_x_12:
[----:B------:R-:W-:Y:S01]  /*0cb0*/  FSETP.NEU.AND P0, PT, R8, 1, PT ;  /* 0x3f8000000800780b */ /* 0x000fe20003f0d000 */
[----:B------:R-:W-:Y:S01]  /*0cc0*/  BSSY.RECONVERGENT B0, `(.L_x_14) ;  /* 0x0000046000007945 */ /* 0x000fe20003800200 */
[----:B------:R-:W-:Y:S01]  /*0cd0*/  HFMA2 R3, -RZ, RZ, 1.875, 0 ;  /* 0x3f800000ff037431 */ /* 0x000fe200000001ff */
[----:B------:R-:W-:Y:S02]  /*0ce0*/  FSETP.NEU.AND P1, PT, R0, 1, PT ;  /* 0x3f8000000000780b */ /* 0x000fe40003f2d000 */
[----:B------:R-:W-:-:S08]  /*0cf0*/  MOV R4, 0x3f800000 ;  /* 0x3f80000000047802 */ /* 0x000fd00000000f00 */
[----:B------:R-:W-:Y:S05]  /*0d00*/  @!P0 BRA `(.L_x_15) ;  /* 0x0000000400048947 */ /* 0x000fea0003800000 */
[----:B------:R-:W-:-:S13]  /*0d10*/  FSETP.NAN.AND P0, PT, |R8|, |R8|, PT ;  /* 0x400000080800720b */ /* 0x000fda0003f08200 */
[----:B------:R-:W-:Y:S01]  /*0d20*/  @P0 FADD R4, R8, 2 ;  /* 0x4000000008040421 */ /* 0x000fe20000000000 */
[----:B------:R-:W-:Y:S06]  /*0d30*/  @P0 BRA `(.L_x_15) ;  /* 0x0000000000f80947 */ /* 0x000fec0003800000 */
[C---:B------:R-:W-:Y:S01]  /*0d40*/  FMUL R5, |R8|.reuse, 16777216 ;  /* 0x4b80000008057820 */ /* 0x040fe20000400200 */
[----:B------:R-:W-:Y:S01]  /*0d50*/  FSETP.GEU.AND P0, PT, |R8|, 1.175494350822287508e-38, PT ;  /* 0x008000000800780b */ /* 0x000fe20003f0e200 */
[----:B------:R-:W-:-:S03]  /*0d60*/  HFMA2 R16, -RZ, RZ, 0.771484375, 0.21533203125 ;  /* 0x3a2c32e4ff107431 */ /* 0x000fc600000001ff */
[----:B------:R-:W-:-:S04]  /*0d70*/  FSEL R5, R5, |R8|, !P0 ;  /* 0x4000000805057208 */ /* 0x000fc80004000000 */
[----:B------:R-:W-:-:S04]  /*0d80*/  IADD3 R4, PT, PT, R5, -0x3f3504f3, RZ ;  /* 0xc0cafb0d05047810 */ /* 0x000fc80007ffe0ff */
[----:B------:R-:W-:-:S04]  /*0d90*/  LOP3.LUT R4, R4, 0xff800000, RZ, 0xc0, !PT ;  /* 0xff80000004047812 */ /* 0x000fc800078ec0ff */
[-C--:B------:R-:W-:Y:S02]  /*0da0*/  IADD3 R5, PT, PT, R5, -R4.reuse, RZ ;  /* 0x8000000405057210 */ /* 0x080fe40007ffe0ff */
[----:B------:R-:W-:-:S03]  /*0db0*/  I2FP.F32.S32 R4, R4 ;  /* 0x0000000400047245 */ /* 0x000fc60000201400 */
[C---:B------:R-:W-:Y:S01]  /*0dc0*/  FADD R10, R5.reuse, 1 ;  /* 0x3f800000050a7421 */ /* 0x040fe20000000000 */
[----:B------:R-:W-:Y:S01]  /*0dd0*/  FADD R9, R5, -1 ;  /* 0xbf80000005097421 */ /* 0x000fe20000000000 */
[----:B------:R-:W-:Y:S02]  /*0de0*/  FSEL R5, RZ, -24, P0 ;  /* 0xc1c00000ff057808 */ /* 0x000fe40000000000 */
[----:B------:R-:W-:Y:S01]  /*0df0*/  FSETP.NEU.AND P0, PT, |R8|, +INF , PT ;  /* 0x7f8000000800780b */ /* 0x000fe20003f0d200 */
[----:B------:R-:W-:Y:S01]  /*0e00*/  FADD R11, R9, R9 ;  /* 0x00000009090b7221 */ /* 0x000fe20000000000 */
[----:B------:R-:W0:Y:S01]  /*0e10*/  MUFU.RCP R10, R10 ;  /* 0x0000000a000a7308 */ /* 0x000e220000001000 */
[----:B------:R-:W-:Y:S01]  /*0e20*/  FFMA R5, R4, 1.1920928955078125e-07, R5 ;  /* 0x3400000004057823 */ /* 0x000fe20000000005 */
[----:B------:R-:W-:-:S13]  /*0e30*/  FSETP.NEU.AND P0, PT, R8, RZ, P0 ;  /* 0x000000ff0800720b */ /* 0x000fda000070d000 */
[----:B------:R-:W-:Y:S01]  /*0e40*/  @!P0 FADD R8, R8, R8 ;  /* 0x0000000808088221 */ /* 0x000fe20000000000 */
[----:B0-----:R-:W-:-:S04]  /*0e50*/  FMUL R12, R10, R11 ;  /* 0x0000000b0a0c7220 */ /* 0x001fc80000400000 */
[----:B------:R-:W-:Y:S01]  /*0e60*/  FADD R13, R9, -R12 ;  /* 0x8000000c090d7221 */ /* 0x000fe20000000000 */
[C---:B------:R-:W-:Y:S01]  /*0e70*/  FMUL R11, R12.reuse, R12 ;  /* 0x0000000c0c0b7220 */ /* 0x040fe20000400000 */
[C---:B------:R-:W-:Y:S02]  /*0e80*/  FFMA R4, R12.reuse, 1.4426950216293334961, R5 ;  /* 0x3fb8aa3b0c047823 */ /* 0x040fe40000000005 */
        /* <DEDUP_REMOVED lines=12> */
[----:B------:R-:W-:-:S04]  /*0f50*/  FFMA R10, R9, R10, R14 ;  /* 0x0000000a090a7223 */ /* 0x000fc8000000000e */
[----:B------:R-:W-:-:S04]  /*0f60*/  FFMA R11, R12, R11, R10 ;  /* 0x0000000b0c0b7223 */ /* 0x000fc8000000000a */
[----:B------:R-:W-:-:S04]  /*0f70*/  FADD R5, R4, R11 ;  /* 0x0000000b04057221 */ /* 0x000fc80000000000 */
[----:B------:R-:W-:Y:S01]  /*0f80*/  FMUL R10, R5, 2 ;  /* 0x40000000050a7820 */ /* 0x000fe20000400000 */
[----:B------:R-:W-:-:S03]  /*0f90*/  FADD R4, -R4, R5 ;  /* 0x0000000504047221 */ /* 0x000fc60000000100 */
[----:B------:R-:W0:Y:S01]  /*0fa0*/  FRND R9, R10 ;  /* 0x0000000a00097307 */ /* 0x000e220000201000 */
[----:B------:R-:W-:Y:S01]  /*0fb0*/  FADD R4, R11, -R4 ;  /* 0x800000040b047221 */ /* 0x000fe20000000000 */
[----:B------:R-:W-:Y:S01]  /*0fc0*/  FFMA R5, R5, 2, -R10 ;  /* 0x4000000005057823 */ /* 0x000fe2000000080a */
[----:B------:R-:W-:Y:S02]  /*0fd0*/  MOV R11, 0x391fcb8e ;  /* 0x391fcb8e000b7802 */ /* 0x000fe40000000f00 */
[----:B------:R-:W-:Y:S01]  /*0fe0*/  FSETP.GT.AND P3, PT, |R10|, 152, PT ;  /* 0x431800000a00780b */ /* 0x000fe20003f64200 */
[----:B------:R-:W-:Y:S02]  /*0ff0*/  FFMA R5, R4, 2, R5 ;  /* 0x4000000004057823 */ /* 0x000fe40000000005 */
[----:B------:R-:W1:Y:S01]  /*1000*/  F2I.NTZ R12, R10 ;  /* 0x0000000a000c7305 */ /* 0x000e620000203100 */
[----:B0-----:R-:W-:Y:S01]  /*1010*/  FADD R4, R10, -R9 ;  /* 0x800000090a047221 */ /* 0x001fe20000000000 */
[----:B------:R-:W-:-:S03]  /*1020*/  FSETP.GT.AND P2, PT, R9, RZ, PT ;  /* 0x000000ff0900720b */ /* 0x000fc60003f44000 */
[----:B------:R-:W-:-:S04]  /*1030*/  FADD R4, R4, R5 ;  /* 0x0000000504047221 */ /* 0x000fc80000000000 */
[----:B------:R-:W-:-:S04]  /*1040*/  FFMA R5, R4, R11, 0.0013391353422775864601 ;  /* 0x3aaf85ed04057423 */ /* 0x000fc8000000000b */
[----:B------:R-:W-:-:S04]  /*1050*/  FFMA R5, R4, R5, 0.0096188392490148544312 ;  /* 0x3c1d985604057423 */ /* 0x000fc80000000005 */
[----:B------:R-:W-:-:S04]  /*1060*/  FFMA R5, R4, R5, 0.055503588169813156128 ;  /* 0x3d6357bb04057423 */ /* 0x000fc80000000005 */
[----:B------:R-:W-:Y:S01]  /*1070*/  FFMA R9, R4, R5, 0.24022644758224487305 ;  /* 0x3e75fdec04097423 */ /* 0x000fe20000000005 */
[----:B------:R-:W-:Y:S02]  /*1080*/  SEL R5, RZ, 0x83000000, P2 ;  /* 0x83000000ff057807 */ /* 0x000fe40001000000 */
[----:B------:R-:W-:Y:S01]  /*1090*/  FSETP.GEU.AND P2, PT, R10, RZ, PT ;  /* 0x000000ff0a00720b */ /* 0x000fe20003f4e000 */
[----:B------:R-:W-:Y:S01]  /*10a0*/  FFMA R11, R4, R9, 0.69314718246459960938 ;  /* 0x3f317218040b7423 */ /* 0x000fe20000000009 */
[----:B------:R-:W-:Y:S02]  /*10b0*/  IADD3 R9, PT, PT, R5, 0x7f000000, RZ ;  /* 0x7f00000005097810 */ /* 0x000fe40007ffe0ff */
[----:B-1----:R-:W-:Y:S01]  /*10c0*/  LEA R12, R12, -R5, 0x17 ;  /* 0x800000050c0c7211 */ /* 0x002fe200078eb8ff */
[----:B------:R-:W-:Y:S01]  /*10d0*/  FFMA R10, R4, R11, 1 ;  /* 0x3f800000040a7423 */ /* 0x000fe2000000000b */
[----:B------:R-:W-:-:S03]  /*10e0*/  FSEL R4, RZ, +INF , !P2 ;  /* 0x7f800000ff047808 */ /* 0x000fc60005000000 */
[----:B------:R-:W-:-:S04]  /*10f0*/  FMUL R9, R9, R10 ;  /* 0x0000000a09097220 */ /* 0x000fc80000400000 */
[----:B------:R-:W-:Y:S01]  /*1100*/  @!P3 FMUL R4, R12, R9 ;  /* 0x000000090c04b220 */ /* 0x000fe20000400000 */
[----:B------:R-:W-:-:S07]  /*1110*/  @!P0 LOP3.LUT R4, R8, 0x7fffffff, RZ, 0xc0, !PT ;  /* 0x7fffffff08048812 */ /* 0x000fce00078ec0ff */
.L_x_15:
[----:B------:R-:W-:Y:S05]  /*1120*/  BSYNC.RECONVERGENT B0 ;  /* 0x0000000000007941 */ /* 0x000fea0003800200 */
.L_x_14:
[----:B------:R-:W-:Y:S04]  /*1130*/  BSSY.RECONVERGENT B0, `(.L_x_16) ;  /* 0x0000043000007945 */ /* 0x000fe80003800200 */
        /* <DEDUP_REMOVED lines=66> */
.L_x_17:
[----:B------:R-:W-:Y:S05]  /*1560*/  BSYNC.RECONVERGENT B0 ;  /* 0x0000000000007941 */ /* 0x000fea0003800200 */
.L_x_16:
[----:B------:R-:W-:Y:S01]  /*1570*/  FADD R3, R3, R4 ;  /* 0x0000000403037221 */ /* 0x000fe20000000000 */
[----:B------:R-:W-:Y:S03]  /*1580*/  BSSY.RECONVERGENT B0, `(.L_x_18) ;  /* 0x000000e000007945 */ /* 0x000fe60003800200 */
[----:B------:R0:W1:Y:S01]  /*1590*/  MUFU.RSQ R4, R3 ;  /* 0x0000000300047308 */ /* 0x0000620000001400 */
[----:B------:R-:W-:-:S04]  /*15a0*/  IADD3 R0, PT, PT, R3, -0xd000000, RZ ;  /* 0xf300000003007810 */ /* 0x000fc80007ffe0ff */
[----:B------:R-:W-:-:S13]  /*15b0*/  ISETP.GT.U32.AND P0, PT, R0, 0x727fffff, PT ;  /* 0x727fffff0000780c */ /* 0x000fda0003f04070 */
[----:B01----:R-:W-:Y:S05]  /*15c0*/  @!P0 BRA `(.L_x_19) ;  /* 0x0000000000148947 */ /* 0x003fea0003800000 */
[----:B------:R-:W-:Y:S02]  /*15d0*/  MOV R0, R3 ;  /* 0x0000000300007202 */ /* 0x000fe40000000f00 */
[----:B------:R-:W-:-:S07]  /*15e0*/  MOV R12, 0x1600 ;  /* 0x00001600000c7802 */ /* 0x000fce0000000f00 */
[----:B------:R-:W-:Y:S05]  /*15f0*/  CALL.REL.NOINC `($__internal_0_$__cuda_sm20_sqrt_rn_f32_slowpath) ;  /* 0x0000000400947944 */ /* 0x000fea0003c00000 */
[----:B------:R-:W-:Y:S01]  /*1600*/  MOV R0, R3 ;  /* 0x0000000300007202 */ /* 0x000fe20000000f00 */
[----:B------:R-:W-:Y:S06]  /*1610*/  BRA `(.L_x_20) ;  /* 0x0000000000107947 */ /* 0x000fec0003800000 */
.L_x_19:
[----:B------:R-:W-:Y:S01]  /*1620*/  FMUL.FTZ R0, R3, R4 ;  /* 0x0000000403007220 */ /* 0x000fe20000410000 */
[----:B------:R-:W-:-:S03]  /*1630*/  FMUL.FTZ R4, R4, 0.5 ;  /* 0x3f00000004047820 */ /* 0x000fc60000410000 */
[----:B------:R-:W-:-:S04]  /*1640*/  FFMA R3, -R0, R0, R3 ;  /* 0x0000000000037223 */ /* 0x000fc80000000103 */
[----:B------:R-:W-:-:S07]  /*1650*/  FFMA R0, R3, R4, R0 ;  /* 0x0000000403007223 */ /* 0x000fce0000000000 */
.L_x_20:
[----:B------:R-:W-:Y:S05]  /*1660*/  BSYNC.RECONVERGENT B0 ;  /* 0x0000000000007941 */ /* 0x000fea0003800200 */
.L_x_18:
[----:B------:R-:W-:Y:S01]  /*1670*/  FSETP.NEU.AND P0, PT, R7, 1, PT ;  /* 0x3f8000000700780b */ /* 0x000fe20003f0d000 */
[----:B------:R-:W-:Y:S01]  /*1680*/  BSSY.RECONVERGENT B0, `(.L_x_21) ;  /* 0x0000044000007945 */ /* 0x000fe20003800200 */
[----:B------:R-:W-:-:S11]  /*1690*/  HFMA2 R3, -RZ, RZ, 1.875, 0 ;  /* 0x3f800000ff037431 */ /* 0x000fd600000001ff */
[----:B------:R-:W-:Y:S05]  /*16a0*/  @!P0 BRA `(.L_x_22) ;  /* 0x0000000400048947 */ /* 0x000fea0003800000 */
[----:B------:R-:W-:-:S13]  /*16b0*/  FSETP.NAN.AND P0, PT, |R7|, |R7|, PT ;  /* 0x400000070700720b */ /* 0x000fda0003f08200 */
[----:B------:R-:W-:Y:S01]  /*16c0*/  @P0 FADD R3, R7, 2 ;  /* 0x4000000007030421 */ /* 0x000fe20000000000 */
[----:B------:R-:W-:Y:S06]  /*16d0*/  @P0 BRA `(.L_x_22) ;  /* 0x0000000000f80947 */ /* 0x000fec0003800000 */
[C---:B------:R-:W-:Y:S01]  /*16e0*/  FMUL R4, |R7|.reuse, 16777216 ;  /* 0x4b80000007047820 */ /* 0x040fe20000400200 */
[----:B------:R-:W-:Y:S02]  /*16f0*/  FSETP.GEU.AND P0, PT, |R7|, 1.175494350822287508e-38, PT ;  /* 0x008000000700780b */ /* 0x000fe40003f0e200 */
[----:B------:R-:W-:Y:S02]  /*1700*/  MOV R11, 0x3a2c32e4 ;  /* 0x3a2c32e4000b7802 */ /* 0x000fe40000000f00 */
        /* <DEDUP_REMOVED lines=16> */
[CC--:B------:R-:W-:Y:S01]  /*1810*/  FMUL R4, R10.reuse, R10.reuse ;  /* 0x0000000a0a047220 */ /* 0x0c0fe20000400000 */
[----:B------:R-:W-:Y:S02]  /*1820*/  FFMA R14, R10, 1.4426950216293334961, R3 ;  /* 0x3fb8aa3b0a0e7823 */ /* 0x000fe40000000003 */
[----:B------:R-:W-:Y:S01]  /*1830*/  FADD R12, R9, R9 ;  /* 0x00000009090c7221 */ /* 0x000fe20000000000 */
[C---:B------:R-:W-:Y:S01]  /*1840*/  FFMA R9, R4.reuse, R11, 0.0032181653659790754318 ;  /* 0x3b52e7db04097423 */ /* 0x040fe2000000000b */
        /* <DEDUP_REMOVED lines=11> */
[----:B------:R-:W-:-:S03]  /*1900*/  HFMA2 R8, -RZ, RZ, 0.64013671875, -15.109375 ;  /* 0x391fcb8eff087431 */ /* 0x000fc600000001ff */
[----:B------:R-:W-:-:S04]  /*1910*/  FFMA R9, R10, R9, R4 ;  /* 0x000000090a097223 */ /* 0x000fc80000000004 */
[----:B------:R-:W-:-:S04]  /*1920*/  FADD R3, R14, R9 ;  /* 0x000000090e037221 */ /* 0x000fc80000000000 */
[----:B------:R-:W-:Y:S01]  /*1930*/  FMUL R4, R3, 2 ;  /* 0x4000000003047820 */ /* 0x000fe20000400000 */
[----:B------:R-:W-:-:S03]  /*1940*/  FADD R14, -R14, R3 ;  /* 0x000000030e0e7221 */ /* 0x000fc60000000100 */
[----:B------:R-:W0:Y:S01]  /*1950*/  FRND R5, R4 ;  /* 0x0000000400057307 */ /* 0x000e220000201000 */
[----:B------:R-:W-:Y:S01]  /*1960*/  FADD R14, R9, -R14 ;  /* 0x8000000e090e7221 */ /* 0x000fe20000000000 */
[----:B------:R-:W-:Y:S01]  /*1970*/  FFMA R3, R3, 2, -R4 ;  /* 0x4000000003037823 */ /* 0x000fe20000000804 */
[----:B------:R-:W-:-:S03]  /*1980*/  FSETP.GT.AND P2, PT, |R4|, 152, PT ;  /* 0x431800000400780b */ /* 0x000fc60003f44200 */
[----:B------:R-:W-:Y:S01]  /*1990*/  FFMA R14, R14, 2, R3 ;  /* 0x400000000e0e7823 */ /* 0x000fe20000000003 */
[----:B0-----:R-:W-:Y:S01]  /*19a0*/  FADD R3, R4, -R5 ;  /* 0x8000000504037221 */ /* 0x001fe20000000000 */
[----:B------:R-:W-:-:S03]  /*19b0*/  FSETP.GT.AND P1, PT, R5, RZ, PT ;  /* 0x000000ff0500720b */ /* 0x000fc60003f24000 */
[----:B------:R-:W-:Y:S01]  /*19c0*/  FADD R3, R3, R14 ;  /* 0x0000000e03037221 */ /* 0x000fe20000000000 */
[----:B------:R-:W-:Y:S02]  /*19d0*/  SEL R5, RZ, 0x83000000, P1 ;  /* 0x83000000ff057807 */ /* 0x000fe40000800000 */
[----:B------:R-:W-:Y:S01]  /*19e0*/  FSETP.GEU.AND P1, PT, R4, RZ, PT ;  /* 0x000000ff0400720b */ /* 0x000fe20003f2e000 */
[----:B------:R-:W-:Y:S01]  /*19f0*/  FFMA R8, R3, R8, 0.0013391353422775864601 ;  /* 0x3aaf85ed03087423 */ /* 0x000fe20000000008 */
[----:B------:R-:W-:-:S03]  /*1a00*/  IADD3 R9, PT, PT, R5, 0x7f000000, RZ ;  /* 0x7f00000005097810 */ /* 0x000fc60007ffe0ff */
[C---:B------:R-:W-:Y:S02]  /*1a10*/  FFMA R10, R3.reuse, R8, 0.0096188392490148544312 ;  /* 0x3c1d9856030a7423 */ /* 0x040fe40000000008 */
[----:B------:R-:W0:Y:S02]  /*1a20*/  F2I.NTZ R8, R4 ;  /* 0x0000000400087305 */ /* 0x000e240000203100 */
[----:B------:R-:W-:-:S04]  /*1a30*/  FFMA R10, R3, R10, 0.055503588169813156128 ;  /* 0x3d6357bb030a7423 */ /* 0x000fc8000000000a */
[----:B------:R-:W-:-:S04]  /*1a40*/  FFMA R10, R3, R10, 0.24022644758224487305 ;  /* 0x3e75fdec030a7423 */ /* 0x000fc8000000000a */
[----:B------:R-:W-:-:S04]  /*1a50*/  FFMA R10, R3, R10, 0.69314718246459960938 ;  /* 0x3f317218030a7423 */ /* 0x000fc8000000000a */
[----:B------:R-:W-:Y:S01]  /*1a60*/  FFMA R10, R3, R10, 1 ;  /* 0x3f800000030a7423 */ /* 0x000fe2000000000a */
[----:B0-----:R-:W-:Y:S02]  /*1a70*/  LEA R8, R8, -R5, 0x17 ;  /* 0x8000000508087211 */ /* 0x001fe400078eb8ff */
[----:B------:R-:W-:Y:S01]  /*1a80*/  FSEL R3, RZ, +INF , !P1 ;  /* 0x7f800000ff037808 */ /* 0x000fe20004800000 */
[----:B------:R-:W-:-:S04]  /*1a90*/  FMUL R9, R9, R10 ;  /* 0x0000000a09097220 */ /* 0x000fc80000400000 */
[----:B------:R-:W-:Y:S01]  /*1aa0*/  @!P2 FMUL R3, R8, R9 ;  /* 0x000000090803a220 */ /* 0x000fe20000400000 */
[----:B------:R-:W-:-:S07]  /*1ab0*/  @!P0 LOP3.LUT R3, R7, 0x7fffffff, RZ, 0xc0, !PT ;  /* 0x7fffffff07038812 */ /* 0x000fce00078ec0ff */
.L_x_22:
[----:B------:R-:W-:Y:S05]  /*1ac0*/  BSYNC.RECONVERGENT B0 ;  /* 0x0000000000007941 */ /* 0x000fea0003800200 */
.L_x_21:
[----:B------:R-:W-:Y:S01]  /*1ad0*/  FMUL R9, R6, R3 ;  /* 0x0000000306097220 */ /* 0x000fe20000400000 */
[----:B------:R-:W-:Y:S01]  /*1ae0*/  FMUL R0, R0, -9.8100004196166992188 ;  /* 0xc11cf5c300007820 */ /* 0x000fe20000400000 */
[----:B------:R-:W-:Y:S02]  /*1af0*/  BSSY.RECONVERGENT B0, `(.L_x_23) ;  /* 0x000000d000007945 */ /* 0x000fe40003800200 */
[----:B------:R-:W0:Y:S08]  /*1b00*/  MUFU.RCP R3, R9 ;  /* 0x0000000900037308 */ /* 0x000e300000001000 */
[----:B------:R-:W1:Y:S01]  /*1b10*/  FCHK P0, R0, R9 ;  /* 0x0000000900007302 */ /* 0x000e620000000000 */
[----:B0-----:R-:W-:-:S04]  /*1b20*/  FFMA R4, -R9, R3, 1 ;  /* 0x3f80000009047423 */ /* 0x001fc80000000103 */
[----:B------:R-:W-:-:S04]  /*1b30*/  FFMA R3, R3, R4, R3 ;  /* 0x0000000403037223 */ /* 0x000fc80000000003 */
[----:B------:R-:W-:-:S04]  /*1b40*/  FFMA R4, R0, R3, RZ ;  /* 0x0000000300047223 */ /* 0x000fc800000000ff */
[----:B------:R-:W-:-:S04]  /*1b50*/  FFMA R5, -R9, R4, R0 ;  /* 0x0000000409057223 */ /* 0x000fc80000000100 */
[----:B------:R-:W-:Y:S01]  /*1b60*/  FFMA R7, R3, R5, R4 ;  /* 0x0000000503077223 */ /* 0x000fe20000000004 */
[----:B-1----:R-:W-:Y:S06]  /*1b70*/  @!P0 BRA `(.L_x_24) ;  /* 0x0000000000108947 */ /* 0x002fec0003800000 */
[----:B------:R-:W-:Y:S02]  /*1b80*/  MOV R3, R9 ;  /* 0x0000000900037202 */ /* 0x000fe40000000f00 */
[----:B------:R-:W-:-:S07]  /*1b90*/  MOV R10, 0x1bb0 ;  /* 0x00001bb0000a7802 */ /* 0x000fce0000000f00 */
[----:B------:R-:W-:Y:S05]  /*1ba0*/  CALL.REL.NOINC `($__internal_1_$__cuda_sm3x_div_rn_noftz_f32_slowpath) ;  /* 0x0000000000807944 */ /* 0x000fea0003c00000 */
[----:B------:R-:W-:-:S07]  /*1bb0*/  MOV R7, R0 ;  /* 0x0000000000077202 */ /* 0x000fce0000000f00 */
.L_x_24:
[----:B------:R-:W-:Y:S05]  /*1bc0*/  BSYNC.RECONVERGENT B0 ;  /* 0x0000000000007941 */ /* 0x000fea0003800200 */
.L_x_23:
[----:B------:R-:W0:Y:S02]  /*1bd0*/  LDC.64 R4, c[0x0][0x380] ;  /* 0x0000e000ff047b82 */ /* 0x000e240000000a00 */
[----:B0-----:R-:W-:-:S05]  /*1be0*/  IMAD.WIDE R2, R2, 0x4, R4 ;  /* 0x0000000402027825 */ /* 0x001fca00078e0204 */
[----:B------:R-:W-:Y:S01]  /*1bf0*/  STG.E desc[UR6][R2.64], R7 ;  /* 0x0000000702007986 */ /* 0x000fe2000c101906 */
[----:B------:R-:W-:Y:S05]  /*1c00*/  EXIT ;  /* 0x000000000000794d */ /* 0x000fea0003800000 */
.L_x_0:
[----:B------:R-:W0:Y:S02]  /*1c10*/  LDC.64 R4, c[0x0][0x380] ;  /* 0x0000e000ff047b82 */ /* 0x000e240000000a00 */
[----:B0-----:R-:W-:-:S05]  /*1c20*/  IMAD.WIDE R4, R2, 0x4, R4 ;  /* 0x0000000402047825 */ /* 0x001fca00078e0204 */
[----:B------:R-:W-:Y:S01]  /*1c30*/  STG.E desc[UR6][R4.64], RZ ;  /* 0x000000ff04007986 */ /* 0x000fe2000c101906 */
[----:B------:R-:W-:Y:S05]  /*1c40*/  EXIT ;  /* 0x000000000000794d */ /* 0x000fea0003800000 */
        .weak           $__internal_0_$__cuda_sm20_sqrt_rn_f32_slowpath
        .type           $__internal_0_$__cuda_sm20_sqrt_rn_f32_slowpath,@function
        .size           $__internal_0_$__cuda_sm20_sqrt_rn_f32_slowpath,($__internal_1_$__cuda_sm3x_div_rn_noftz_f32_slowpath - $__internal_0_$__cuda_sm20_sqrt_rn_f32_slowpath)
$__internal_0_$__cuda_sm20_sqrt_rn_f32_slowpath:
[----:B------:R-:W-:-:S13]  /*1c50*/  LOP3.LUT P0, RZ, R0, 0x7fffffff, RZ, 0xc0, !PT ;  /* 0x7fffffff00ff7812 */ /* 0x000fda000780c0ff */
[----:B------:R-:W-:Y:S01]  /*1c60*/  @!P0 MOV R3, R0 ;  /* 0x0000000000038202 */ /* 0x000fe20000000f00 */
[----:B------:R-:W-:Y:S06]  /*1c70*/  @!P0 BRA `(.L_x_25) ;  /* 0x0000000000408947 */ /* 0x000fec0003800000 */
[----:B------:R-:W-:-:S13]  /*1c80*/  FSETP.GEU.FTZ.AND P0, PT, R0, RZ, PT ;  /* 0x000000ff0000720b */ /* 0x000fda0003f1e000 */
[----:B------:R-:W-:Y:S01]  /*1c90*/  @!P0 MOV R3, 0x7fffffff ;  /* 0x7fffffff00038802 */ /* 0x000fe20000000f00 */
[----:B------:R-:W-:Y:S06]  /*1ca0*/  @!P0 BRA `(.L_x_25) ;  /* 0x0000000000348947 */ /* 0x000fec0003800000 */
[----:B------:R-:W-:-:S13]  /*1cb0*/  FSETP.GTU.FTZ.AND P0, PT, |R0|, +INF , PT ;  /* 0x7f8000000000780b */ /* 0x000fda0003f1c200 */
[----:B------:R-:W-:Y:S01]  /*1cc0*/  @P0 FADD.FTZ R3, R0, 1 ;  /* 0x3f80000000030421 */ /* 0x000fe20000010000 */
[----:B------:R-:W-:Y:S06]  /*1cd0*/  @P0 BRA `(.L_x_25) ;  /* 0x0000000000280947 */ /* 0x000fec0003800000 */
[----:B------:R-:W-:-:S13]  /*1ce0*/  FSETP.NEU.FTZ.AND P0, PT, |R0|, +INF , PT ;  /* 0x7f8000000000780b */ /* 0x000fda0003f1d200 */
[----:B------:R-:W-:-:S04]  /*1cf0*/  @P0 FFMA R8, R0, 1.84467440737095516160e+19, RZ ;  /* 0x5f80000000080823 */ /* 0x000fc800000000ff */
[----:B------:R-:W0:Y:S02]  /*1d00*/  @P0 MUFU.RSQ R3, R8 ;  /* 0x0000000800030308 */ /* 0x000e240000001400 */
[----:B0-----:R-:W-:Y:S01]  /*1d10*/  @P0 FMUL.FTZ R9, R8, R3 ;  /* 0x0000000308090220 */ /* 0x001fe20000410000 */
[----:B------:R-:W-:Y:S01]  /*1d20*/  @P0 FMUL.FTZ R11, R3, 0.5 ;  /* 0x3f000000030b0820 */ /* 0x000fe20000410000 */
[----:B------:R-:W-:Y:S02]  /*1d30*/  @!P0 MOV R3, R0 ;  /* 0x0000000000038202 */ /* 0x000fe40000000f00 */
[----:B------:R-:W-:-:S04]  /*1d40*/  @P0 FADD.FTZ R10, -R9, -RZ ;  /* 0x800000ff090a0221 */ /* 0x000fc80000010100 */
[----:B------:R-:W-:-:S04]  /*1d50*/  @P0 FFMA R10, R9, R10, R8 ;  /* 0x0000000a090a0223 */ /* 0x000fc80000000008 */
[----:B------:R-:W-:-:S04]  /*1d60*/  @P0 FFMA R10, R10, R11, R9 ;  /* 0x0000000b0a0a0223 */ /* 0x000fc80000000009 */
[----:B------:R-:W-:-:S07]  /*1d70*/  @P0 FMUL.FTZ R3, R10, 2.3283064365386962891e-10 ;  /* 0x2f8000000a030820 */ /* 0x000fce0000410000 */
.L_x_25:
[----:B------:R-:W-:Y:S01]  /*1d80*/  HFMA2 R9, -RZ, RZ, 0, 0 ;  /* 0x00000000ff097431 */ /* 0x000fe200000001ff */
[----:B------:R-:W-:-:S04]  /*1d90*/  MOV R8, R12 ;  /* 0x0000000c00087202 */ /* 0x000fc80000000f00 */
[----:B------:R-:W-:Y:S05]  /*1da0*/  RET.REL.NODEC R8 `(_Z20bedShearSourceSolverPfS_S_iiff) ;  /* 0xffffffe008947950 */ /* 0x000fea0003c3ffff */
        .weak           $__internal_1_$__cuda_sm3x_div_rn_noftz_f32_slowpath
        .type           $__internal_1_$__cuda_sm3x_div_rn_noftz_f32_slowpath,@function
        .size           $__internal_1_$__cuda_sm3x_div_rn_noftz_f32_slowpath,(.L_x_55 - $__internal_1_$__cuda_sm3x_div_rn_noftz_f32_slowpath)
$__internal_1_$__cuda_sm3x_div_rn_noftz_f32_slowpath:
[----:B------:R-:W-:Y:S01]  /*1db0*/  SHF.R.U32.HI R12, RZ, 0x17, R3 ;  /* 0x00000017ff0c7819 */ /* 0x000fe20000011603 */
[----:B------:R-:W-:Y:S01]  /*1dc0*/  BSSY.RECONVERGENT B1, `(.L_x_26) ;  /* 0x0000063000017945 */ /* 0x000fe20003800200 */
[----:B------:R-:W-:Y:S02]  /*1dd0*/  SHF.R.U32.HI R11, RZ, 0x17, R0 ;  /* 0x00000017ff0b7819 */ /* 0x000fe40000011600 */
[----:B------:R-:W-:Y:S02]  /*1de0*/  LOP3.LUT R12, R12, 0xff, RZ, 0xc0, !PT ;  /* 0x000000ff0c0c7812 */ /* 0x000fe400078ec0ff */
[----:B------:R-:W-:Y:S02]  /*1df0*/  LOP3.LUT R15, R11, 0xff, RZ, 0xc0, !PT ;  /* 0x000000ff0b0f7812 */ /* 0x000fe400078ec0ff */
[----:B------:R-:W-:Y:S02]  /*1e00*/  IADD3 R16, PT, PT, R12, -0x1, RZ ;  /* 0xffffffff0c107810 */ /* 0x000fe40007ffe0ff */
[----:B------:R-:W-:-:S02]  /*1e10*/  IADD3 R14, PT, PT, R15, -0x1, RZ ;  /* 0xffffffff0f0e7810 */ /* 0x000fc40007ffe0ff */
[----:B------:R-:W-:Y:S02]  /*1e20*/  ISETP.GT.U32.AND P0, PT, R16, 0xfd, PT ;  /* 0x000000fd1000780c */ /* 0x000fe40003f04070 */
[----:B------:R-:W-:Y:S02]  /*1e30*/  MOV R13, R3 ;  /* 0x00000003000d7202 */ /* 0x000fe40000000f00 */
[----:B------:R-:W-:-:S13]  /*1e40*/  ISETP.GT.U32.OR P0, PT, R14, 0xfd, P0 ;  /* 0x000000fd0e00780c */ /* 0x000fda0000704470 */
[----:B------:R-:W-:Y:S01]  /*1e50*/  @!P0 MOV R11, RZ ;  /* 0x000000ff000b8202 */ /* 0x000fe20000000f00 */
[----:B------:R-:W-:Y:S06]  /*1e60*/  @!P0 BRA `(.L_x_27) ;  /* 0x00000000005c8947 */ /* 0x000fec0003800000 */
[----:B------:R-:W-:Y:S02]  /*1e70*/  FSETP.GTU.FTZ.AND P0, PT, |R0|, +INF , PT ;  /* 0x7f8000000000780b */ /* 0x000fe40003f1c200 */
[----:B------:R-:W-:-:S04]  /*1e80*/  FSETP.GTU.FTZ.AND P1, PT, |R3|, +INF , PT ;  /* 0x7f8000000300780b */ /* 0x000fc80003f3c200 */
[----:B------:R-:W-:-:S13]  /*1e90*/  PLOP3.LUT P0, PT, P0, P1, PT, 0xf8, 0x8f ;  /* 0x00000000008f781c */ /* 0x000fda0000703f70 */
[----:B------:R-:W-:Y:S05]  /*1ea0*/  @P0 BRA `(.L_x_28) ;  /* 0x00000004004c0947 */ /* 0x000fea0003800000 */
[----:B------:R-:W-:-:S13]  /*1eb0*/  LOP3.LUT P0, RZ, R13, 0x7fffffff, R0, 0xc8, !PT ;  /* 0x7fffffff0dff7812 */ /* 0x000fda000780c800 */
[----:B------:R-:W-:Y:S05]  /*1ec0*/  @!P0 BRA `(.L_x_29) ;  /* 0x00000004003c8947 */ /* 0x000fea0003800000 */
[C---:B------:R-:W-:Y:S02]  /*1ed0*/  FSETP.NEU.FTZ.AND P3, PT, |R0|.reuse, +INF , PT ;  /* 0x7f8000000000780b */ /* 0x040fe40003f7d200 */
[----:B------:R-:W-:Y:S02]  /*1ee0*/  FSETP.NEU.FTZ.AND P1, PT, |R3|, +INF , PT ;  /* 0x7f8000000300780b */ /* 0x000fe40003f3d200 */
[----:B------:R-:W-:-:S11]  /*1ef0*/  FSETP.NEU.FTZ.AND P0, PT, |R0|, +INF , PT ;  /* 0x7f8000000000780b */ /* 0x000fd60003f1d200 */
[----:B------:R-:W-:Y:S05]  /*1f00*/  @!P1 BRA !P3, `(.L_x_29) ;  /* 0x00000004002c9947 */ /* 0x000fea0005800000 */
[----:B------:R-:W-:-:S04]  /*1f10*/  LOP3.LUT P3, RZ, R0, 0x7fffffff, RZ, 0xc0, !PT ;  /* 0x7fffffff00ff7812 */ /* 0x000fc8000786c0ff */
[----:B------:R-:W-:-:S13]  /*1f20*/  PLOP3.LUT P1, PT, P1, P3, PT, 0x2f, 0xf2 ;  /* 0x0000000000f2781c */ /* 0x000fda0000f26577 */
[----:B------:R-:W-:Y:S05]  /*1f30*/  @P1 BRA `(.L_x_30) ;  /* 0x0000000400181947 */ /* 0x000fea0003800000 */
[----:B------:R-:W-:-:S04]  /*1f40*/  LOP3.LUT P1, RZ, R13, 0x7fffffff, RZ, 0xc0, !PT ;  /* 0x7fffffff0dff7812 */ /* 0x000fc8000782c0ff */
[----:B------:R-:W-:-:S13]  /*1f50*/  PLOP3.LUT P0, PT, P0, P1, PT, 0x2f, 0xf2 ;  /* 0x0000000000f2781c */ /* 0x000fda0000702577 */
[----:B------:R-:W-:Y:S05]  /*1f60*/  @P0 BRA `(.L_x_31) ;  /* 0x0000000400000947 */ /* 0x000fea0003800000 */
[----:B------:R-:W-:Y:S02]  /*1f70*/  ISETP.GE.AND P0, PT, R14, RZ, PT ;  /* 0x000000ff0e00720c */ /* 0x000fe40003f06270 */
[----:B------:R-:W-:-:S11]  /*1f80*/  ISETP.GE.AND P1, PT, R16, RZ, PT ;  /* 0x000000ff1000720c */ /* 0x000fd60003f26270 */
[----:B------:R-:W-:Y:S01]  /*1f90*/  @P0 MOV R11, RZ ;  /* 0x000000ff000b0202 */ /* 0x000fe20000000f00 */
[----:B------:R-:W-:Y:S01]  /*1fa0*/  @!P0 FFMA R0, R0, 1.84467440737095516160e+19, RZ ;  /* 0x5f80000000008823 */ /* 0x000fe200000000ff */
[----:B------:R-:W-:Y:S01]  /*1fb0*/  @!P0 MOV R11, 0xffffffc0 ;  /* 0xffffffc0000b8802 */ /* 0x000fe20000000f00 */
[----:B------:R-:W-:-:S03]  /*1fc0*/  @!P1 FFMA R13, R3, 1.84467440737095516160e+19, RZ ;  /* 0x5f800000030d9823 */ /* 0x000fc600000000ff */
[----:B------:R-:W-:-:S07]  /*1fd0*/  @!P1 IADD3 R11, PT, PT, R11, 0x40, RZ ;  /* 0x000000400b0b9810 */ /* 0x000fce0007ffe0ff */
.L_x_27:
[----:B------:R-:W-:Y:S01]  /*1fe0*/  LEA R14, R12, 0xc0800000, 0x17 ;  /* 0xc08000000c0e7811 */ /* 0x000fe200078eb8ff */
[----:B------:R-:W-:Y:S01]  /*1ff0*/  BSSY.RECONVERGENT B2, `(.L_x_32) ;  /* 0x0000036000027945 */ /* 0x000fe20003800200 */
[----:B------:R-:W-:Y:S02]  /*2000*/  IADD3 R15, PT, PT, R15, -0x7f, RZ ;  /* 0xffffff810f0f7810 */ /* 0x000fe40007ffe0ff */
[----:B------:R-:W-:-:S03]  /*2010*/  IADD3 R14, PT, PT, -R14, R13, RZ ;  /* 0x0000000d0e0e7210 */ /* 0x000fc60007ffe1ff */
[C---:B------:R-:W-:Y:S01]  /*2020*/  IMAD R0, R15.reuse, -0x800000, R0 ;  /* 0xff8000000f007824 */ /* 0x040fe200078e0200 */
[----:B------:R0:W1:Y:S01]  /*2030*/  MUFU.RCP R13, R14 ;  /* 0x0000000e000d7308 */ /* 0x0000620000001000 */
[----:B------:R-:W-:Y:S01]  /*2040*/  FADD.FTZ R17, -R14, -RZ ;  /* 0x800000ff0e117221 */ /* 0x000fe20000010100 */
[----:B0-----:R-:W-:-:S04]  /*2050*/  IADD3 R14, PT, PT, R15, 0x7f, -R12 ;  /* 0x0000007f0f0e7810 */ /* 0x001fc80007ffe80c */
[----:B------:R-:W-:Y:S01]  /*2060*/  IADD3 R11, PT, PT, R14, R11, RZ ;  /* 0x0000000b0e0b7210 */ /* 0x000fe20007ffe0ff */
[----:B-1----:R-:W-:-:S04]  /*2070*/  FFMA R16, R13, R17, 1 ;  /* 0x3f8000000d107423 */ /* 0x002fc80000000011 */
[----:B------:R-:W-:-:S04]  /*2080*/  FFMA R13, R13, R16, R13 ;  /* 0x000000100d0d7223 */ /* 0x000fc8000000000d */
[----:B------:R-:W-:-:S04]  /*2090*/  FFMA R16, R0, R13, RZ ;  /* 0x0000000d00107223 */ /* 0x000fc800000000ff */
[----:B------:R-:W-:-:S04]  /*20a0*/  FFMA R18, R17, R16, R0 ;  /* 0x0000001011127223 */ /* 0x000fc80000000000 */
[----:B------:R-:W-:-:S04]  /*20b0*/  FFMA R18, R13, R18, R16 ;  /* 0x000000120d127223 */ /* 0x000fc80000000010 */
[----:B------:R-:W-:-:S04]  /*20c0*/  FFMA R17, R17, R18, R0 ;  /* 0x0000001211117223 */ /* 0x000fc80000000000 */
[----:B------:R-:W-:-:S05]  /*20d0*/  FFMA R0, R13, R17, R18 ;  /* 0x000000110d007223 */ /* 0x000fca0000000012 */
[----:B------:R-:W-:-:S04]  /*20e0*/  SHF.R.U32.HI R12, RZ, 0x17, R0 ;  /* 0x00000017ff0c7819 */ /* 0x000fc80000011600 */
[----:B------:R-:W-:-:S04]  /*20f0*/  LOP3.LUT R12, R12, 0xff, RZ, 0xc0, !PT ;  /* 0x000000ff0c0c7812 */ /* 0x000fc800078ec0ff */
[----:B------:R-:W-:-:S04]  /*2100*/  IADD3 R15, PT, PT, R12, R11, RZ ;  /* 0x0000000b0c0f7210 */ /* 0x000fc80007ffe0ff */
[----:B------:R-:W-:-:S04]  /*2110*/  IADD3 R12, PT, PT, R15, -0x1, RZ ;  /* 0xffffffff0f0c7810 */ /* 0x000fc80007ffe0ff */
[----:B------:R-:W-:-:S13]  /*2120*/  ISETP.GE.U32.AND P0, PT, R12, 0xfe, PT ;  /* 0x000000fe0c00780c */ /* 0x000fda0003f06070 */
[----:B------:R-:W-:Y:S05]  /*2130*/  @!P0 BRA `(.L_x_33) ;  /* 0x0000000000808947 */ /* 0x000fea0003800000 */
[----:B------:R-:W-:-:S13]  /*2140*/  ISETP.GT.AND P0, PT, R15, 0xfe, PT ;  /* 0x000000fe0f00780c */ /* 0x000fda0003f04270 */
[----:B------:R-:W-:Y:S05]  /*2150*/  @P0 BRA `(.L_x_34) ;  /* 0x00000000006c0947 */ /* 0x000fea0003800000 */
[----:B------:R-:W-:-:S13]  /*2160*/  ISETP.GE.AND P0, PT, R15, 0x1, PT ;  /* 0x000000010f00780c */ /* 0x000fda0003f06270 */
[----:B------:R-:W-:Y:S05]  /*2170*/  @P0 BRA `(.L_x_35) ;  /* 0x0000000000740947 */ /* 0x000fea0003800000 */
[----:B------:R-:W-:Y:S02]  /*2180*/  ISETP.GE.AND P0, PT, R15, -0x18, PT ;  /* 0xffffffe80f00780c */ /* 0x000fe40003f06270 */
[----:B------:R-:W-:-:S11]  /*2190*/  LOP3.LUT R0, R0, 0x80000000, RZ, 0xc0, !PT ;  /* 0x8000000000007812 */ /* 0x000fd600078ec0ff */
[----:B------:R-:W-:Y:S05]  /*21a0*/  @!P0 BRA `(.L_x_35) ;  /* 0x0000000000688947 */ /* 0x000fea0003800000 */
[CCC-:B------:R-:W-:Y:S01]  /*21b0*/  FFMA.RZ R11, R13.reuse, R17.reuse, R18.reuse ;  /* 0x000000110d0b7223 */ /* 0x1c0fe2000000c012 */
[-CC-:B------:R-:W-:Y:S01]  /*21c0*/  FFMA.RM R12, R13, R17.reuse, R18.reuse ;  /* 0x000000110d0c7223 */ /* 0x180fe20000004012 */
[C---:B------:R-:W-:Y:S02]  /*21d0*/  ISETP.NE.AND P3, PT, R15.reuse, RZ, PT ;  /* 0x000000ff0f00720c */ /* 0x040fe40003f65270 */
[----:B------:R-:W-:Y:S02]  /*21e0*/  ISETP.NE.AND P1, PT, R15, RZ, PT ;  /* 0x000000ff0f00720c */ /* 0x000fe40003f25270 */
[----:B------:R-:W-:Y:S01]  /*21f0*/  LOP3.LUT R14, R11, 0x7fffff, RZ, 0xc0, !PT ;  /* 0x007fffff0b0e7812 */ /* 0x000fe200078ec0ff */
[----:B------:R-:W-:Y:S01]  /*2200*/  FFMA.RP R11, R13, R17, R18 ;  /* 0x000000110d0b7223 */ /* 0x000fe20000008012 */
[----:B------:R-:W-:Y:S02]  /*2210*/  IADD3 R13, PT, PT, R15, 0x20, RZ ;  /* 0x000000200f0d7810 */ /* 0x000fe40007ffe0ff */
[----:B------:R-:W-:-:S02]  /*2220*/  LOP3.LUT R14, R14, 0x800000, RZ, 0xfc, !PT ;  /* 0x008000000e0e7812 */ /* 0x000fc400078efcff */
[----:B------:R-:W-:Y:S02]  /*2230*/  IADD3 R15, PT, PT, -R15, RZ, RZ ;  /* 0x000000ff0f0f7210 */ /* 0x000fe40007ffe1ff */
[----:B------:R-:W-:Y:S02]  /*2240*/  SHF.L.U32 R13, R14, R13, RZ ;  /* 0x0000000d0e0d7219 */ /* 0x000fe400000006ff */
[----:B------:R-:W-:Y:S02]  /*2250*/  FSETP.NEU.FTZ.AND P0, PT, R11, R12, PT ;  /* 0x0000000c0b00720b */ /* 0x000fe40003f1d000 */
[----:B------:R-:W-:Y:S02]  /*2260*/  SEL R11, R15, RZ, P3 ;  /* 0x000000ff0f0b7207 */ /* 0x000fe40001800000 */
[----:B------:R-:W-:Y:S02]  /*2270*/  ISETP.NE.AND P1, PT, R13, RZ, P1 ;  /* 0x000000ff0d00720c */ /* 0x000fe40000f25270 */
[----:B------:R-:W-:-:S02]  /*2280*/  SHF.R.U32.HI R11, RZ, R11, R14 ;  /* 0x0000000bff0b7219 */ /* 0x000fc4000001160e */
[----:B------:R-:W-:Y:S02]  /*2290*/  PLOP3.LUT P0, PT, P0, P1, PT, 0xf8, 0x8f ;  /* 0x00000000008f781c */ /* 0x000fe40000703f70 */
[----:B------:R-:W-:Y:S02]  /*22a0*/  SHF.R.U32.HI R13, RZ, 0x1, R11 ;  /* 0x00000001ff0d7819 */ /* 0x000fe4000001160b */
[----:B------:R-:W-:-:S04]  /*22b0*/  SEL R12, RZ, 0x1, !P0 ;  /* 0x00000001ff0c7807 */ /* 0x000fc80004000000 */
[----:B------:R-:W-:-:S04]  /*22c0*/  LOP3.LUT R12, R12, 0x1, R13, 0xf8, !PT ;  /* 0x000000010c0c7812 */ /* 0x000fc800078ef80d */
[----:B------:R-:W-:-:S04]  /*22d0*/  LOP3.LUT R12, R12, R11, RZ, 0xc0, !PT ;  /* 0x0000000b0c0c7212 */ /* 0x000fc800078ec0ff */
[----:B------:R-:W-:-:S04]  /*22e0*/  IADD3 R13, PT, PT, R13, R12, RZ ;  /* 0x0000000c0d0d7210 */ /* 0x000fc80007ffe0ff */
[----:B------:R-:W-:Y:S01]  /*22f0*/  LOP3.LUT R0, R13, R0, RZ, 0xfc, !PT ;  /* 0x000000000d007212 */ /* 0x000fe200078efcff */
[----:B------:R-:W-:Y:S06]  /*2300*/  BRA `(.L_x_35) ;  /* 0x0000000000107947 */ /* 0x000fec0003800000 */
.L_x_34:
[----:B------:R-:W-:-:S04]  /*2310*/  LOP3.LUT R0, R0, 0x80000000, RZ, 0xc0, !PT ;  /* 0x8000000000007812 */ /* 0x000fc800078ec0ff */
[----:B------:R-:W-:Y:S01]  /*2320*/  LOP3.LUT R0, R0, 0x7f800000, RZ, 0xfc, !PT ;  /* 0x7f80000000007812 */ /* 0x000fe200078efcff */
[----:B------:R-:W-:Y:S06]  /*2330*/  BRA `(.L_x_35) ;  /* 0x0000000000047947 */ /* 0x000fec0003800000 */
.L_x_33:
[----:B------:R-:W-:-:S07]  /*2340*/  LEA R0, R11, R0, 0x17 ;  /* 0x000000000b007211 */ /* 0x000fce00078eb8ff */
.L_x_35:
[----:B------:R-:W-:Y:S05]  /*2350*/  BSYNC.RECONVERGENT B2 ;  /* 0x0000000000027941 */ /* 0x000fea0003800200 */
.L_x_32:
[----:B------:R-:W-:Y:S05]  /*2360*/  BRA `(.L_x_36) ;  /* 0x0000000000207947 */ /* 0x000fea0003800000 */
.L_x_31:
[----:B------:R-:W-:-:S04]  /*2370*/  LOP3.LUT R0, R13, 0x80000000, R0, 0x48, !PT ;  /* 0x800000000d007812 */ /* 0x000fc800078e4800 */
[----:B------:R-:W-:Y:S01]  /*2380*/  LOP3.LUT R0, R0, 0x7f800000, RZ, 0xfc, !PT ;  /* 0x7f80000000007812 */ /* 0x000fe200078efcff */
[----:B------:R-:W-:Y:S06]  /*2390*/  BRA `(.L_x_36) ;  /* 0x0000000000147947 */ /* 0x000fec0003800000 */
.L_x_30:
[----:B------:R-:W-:Y:S01]  /*23a0*/  LOP3.LUT R0, R13, 0x80000000, R0, 0x48, !PT ;  /* 0x800000000d007812 */ /* 0x000fe200078e4800 */
[----:B------:R-:W-:Y:S06]  /*23b0*/  BRA `(.L_x_36) ;  /* 0x00000000000c7947 */ /* 0x000fec0003800000 */
.L_x_29:
[----:B------:R-:W0:Y:S01]  /*23c0*/  MUFU.RSQ R0, -QNAN ;  /* 0xffc0000000007908 */ /* 0x000e220000001400 */
[----:B------:R-:W-:Y:S05]  /*23d0*/  BRA `(.L_x_36) ;  /* 0x0000000000047947 */ /* 0x000fea0003800000 */
.L_x_28:
[----:B------:R-:W-:-:S07]  /*23e0*/  FADD.FTZ R0, R0, R3 ;  /* 0x0000000300007221 */ /* 0x000fce0000010000 */
.L_x_36:
[----:B------:R-:W-:Y:S05]  /*23f0*/  BSYNC.RECONVERGENT B1 ;  /* 0x0000000000017941 */ /* 0x000fea0003800200 */
.L_x_26:
[----:B------:R-:W-:-:S04]  /*2400*/  HFMA2 R11, -RZ, RZ, 0, 0 ;  /* 0x00000000ff0b7431 */ /* 0x000fc800000001ff */
[----:B0-----:R-:W-:Y:S05]  /*2410*/  RET.REL.NODEC R10 `(_Z20bedShearSourceSolverPfS_S_iiff) ;  /* 0xffffffd80af87950 */ /* 0x001fea0003c3ffff */
.L_x_37:
[----:B------:R-:W-:-:S00]  /*2420*/  BRA `(.L_x_37) ;  /* 0xfffffffc00fc7947 */ /* 0x000fc0000383ffff */
[----:B------:R-:W-:-:S00]  /*2430*/  NOP ;  /* 0x0000000000007918 */ /* 0x000fc00000000000 */
        /* <DEDUP_REMOVED lines=12> */
.L_x_55:


//--------------------- .text._Z20bedSlopeSourceSolverPfS_S_iiff --------------------------
	.section	.text._Z20bedSlopeSourceSolverPfS_S_iiff,"ax",@progbits
	.align	128
        .global         _Z20bedSlopeSourceSolverPfS_S_iiff
        .type           _Z20bedSlopeSourceSolverPfS_S_iiff,@function
        .size           _Z20bedSlopeSourceSolverPfS_S_iiff,(.L_x_56 - _Z20bedSlopeSourceSolverPfS_S_iiff)
        .other          _Z20bedSlopeSourceSolverPfS_S_iiff,@"STO_CUDA_ENTRY STV_DEFAULT"
_Z20bedSlopeSourceSolverPfS_S_iiff:
.text._Z20bedSlopeSourceSolverPfS_S_iiff:
        /* <DEDUP_REMOVED lines=18> */
[----:B------:R-:W1:Y:S01]  /*0120*/  LDCU.64 UR6, c[0x0][0x358] ;  /* 0x00006b00ff0677ac */ /* 0x000e620008000a00 */
[----:B------:R-:W-:Y:S02]  /*0130*/  IMAD R3, R0, UR5, RZ ;  /* 0x0000000500037c24 */ /* 0x000fe4000f8e02ff */
[----:B------:R-:W-:Y:S02]  /*0140*/  IMAD.SHL.U32 R2, R6, 0x2, RZ ;  /* 0x0000000206027824 */ /* 0x000fe400078e00ff */
[----:B------:R-:W-:Y:S01]  /*0150*/  IMAD.IADD R11, R0, 0x1, R3 ;  /* 0x00000001000b7824 */ /* 0x000fe200078e0203 */
[----:B------:R-:W-:Y:S01]  /*0160*/  IADD3 R6, PT, PT, R6, R3, RZ ;  /* 0x0000000306067210 */ /* 0x000fe20007ffe0ff */
[----:B------:R-:W2:Y:S02]  /*0170*/  LDC.64 R8, c[0x0][0x388] ;  /* 0x0000e200ff087b82 */ /* 0x000ea40000000a00 */
[----:B------:R-:W-:-:S06]  /*0180*/  IMAD R7, R11, 0x2, R2 ;  /* 0x000000020b077824 */ /* 0x000fcc00078e0202 */
[----:B------:R-:W3:Y:S01]  /*0190*/  LDC R15, c[0x0][0x3a0] ;  /* 0x0000e800ff0f7b82 */ /* 0x000ee20000000800 */
[----:B0-----:R-:W-:-:S05]  /*01a0*/  IMAD.WIDE R4, R7, 0x4, R4 ;  /* 0x0000000407047825 */ /* 0x001fca00078e0204 */
[----:B-1----:R-:W4:Y:S04]  /*01b0*/  LDG.E R10, desc[UR6][R4.64+0x4] ;  /* 0x00000406040a7981 */ /* 0x002f28000c1e1900 */
[----:B------:R-:W4:Y:S01]  /*01c0*/  LDG.E R13, desc[UR6][R4.64+0xc] ;  /* 0x00000c06040d7981 */ /* 0x000f22000c1e1900 */
[----:B------:R-:W-:-:S04]  /*01d0*/  IMAD R7, R6, 0x3, RZ ;  /* 0x0000000306077824 */ /* 0x000fc800078e02ff */
[----:B--2---:R-:W-:-:S05]  /*01e0*/  IMAD.WIDE R8, R7, 0x4, R8 ;  /* 0x0000000407087825 */ /* 0x004fca00078e0208 */
[----:B------:R0:W2:Y:S01]  /*01f0*/  LDG.E R6, desc[UR6][R8.64] ;  /* 0x0000000608067981 */ /* 0x0000a2000c1e1900 */
[----:B---3--:R-:W1:Y:S01]  /*0200*/  MUFU.RCP R0, R15 ;  /* 0x0000000f00007308 */ /* 0x008e620000001000 */
[----:B------:R-:W-:Y:S01]  /*0210*/  BSSY.RECONVERGENT B0, `(.L_x_38) ;  /* 0x0000012000007945 */ /* 0x000fe20003800200 */
[----:B0-----:R-:W-:Y:S02]  /*0220*/  VIADD R9, R11, UR5 ;  /* 0x000000050b097c36 */ /* 0x001fe40008000000 */
[----:B------:R-:W-:Y:S02]  /*0230*/  IMAD R8, R3, 0x2, R2 ;  /* 0x0000000203087824 */ /* 0x000fe400078e0202 */
[----:B-1----:R-:W-:-:S04]  /*0240*/  FFMA R7, R0, -R15, 1 ;  /* 0x3f80000000077423 */ /* 0x002fc8000000080f */
[----:B------:R-:W-:Y:S01]  /*0250*/  FFMA R7, R0, R7, R0 ;  /* 0x0000000700077223 */ /* 0x000fe20000000000 */
[C-C-:B----4-:R-:W-:Y:S01]  /*0260*/  FADD R0, -R10.reuse, R13.reuse ;  /* 0x0000000d0a007221 */ /* 0x150fe20000000100 */
[----:B------:R-:W-:-:S03]  /*0270*/  FADD R13, R10, R13 ;  /* 0x0000000d0a0d7221 */ /* 0x000fc60000000000 */
[----:B------:R-:W0:Y:S01]  /*0280*/  FCHK P0, R0, R15 ;  /* 0x0000000f00007302 */ /* 0x000e220000000000 */
[----:B------:R-:W-:-:S04]  /*0290*/  FFMA R12, R0, R7, RZ ;  /* 0x00000007000c7223 */ /* 0x000fc800000000ff */
[----:B------:R-:W-:Y:S01]  /*02a0*/  FFMA R10, R12, -R15, R0 ;  /* 0x8000000f0c0a7223 */ /* 0x000fe20000000000 */
[----:B--2---:R-:W-:-:S03]  /*02b0*/  FFMA R6, R13, -0.5, R6 ;  /* 0xbf0000000d067823 */ /* 0x004fc60000000006 */
[----:B------:R-:W-:Y:S01]  /*02c0*/  FFMA R7, R7, R10, R12 ;  /* 0x0000000a07077223 */ /* 0x000fe2000000000c */
[----:B0-----:R-:W-:Y:S06]  /*02d0*/  @!P0 BRA `(.L_x_39) ;  /* 0x0000000000148947 */ /* 0x001fec0003800000 */
[----:B------:R-:W0:Y:S01]  /*02e0*/  LDCU UR4, c[0x0][0x3a0] ;  /* 0x00007400ff0477ac */ /* 0x000e220008000800 */
[----:B------:R-:W-:Y:S02]  /*02f0*/  MOV R10, 0x320 ;  /* 0x00000320000a7802 */ /* 0x000fe40000000f00 */
[----:B0-----:R-:W-:-:S07]  /*0300*/  MOV R3, UR4 ;  /* 0x0000000400037c02 */ /* 0x001fce0008000f00 */
[----:B------:R-:W-:Y:S05]  /*0310*/  CALL.REL.NOINC `($__internal_2_$__cuda_sm3x_div_rn_noftz_f32_slowpath) ;  /* 0x0000000000887944 */ /* 0x000fea0003c00000 */
[----:B------:R-:W-:-:S07]  /*0320*/  IMAD.MOV.U32 R7, RZ, RZ, R0 ;  /* 0x000000ffff077224 */ /* 0x000fce00078e0000 */
.L_x_39:
[----:B------:R-:W-:Y:S05]  /*0330*/  BSYNC.RECONVERGENT B0 ;  /* 0x0000000000007941 */ /* 0x000fea0003800200 */
.L_x_38:
[----:B------:R-:W0:Y:S01]  /*0340*/  LDC.64 R10, c[0x0][0x390] ;  /* 0x0000e400ff0a7b82 */ /* 0x000e220000000a00 */
[----:B------:R-:W-:Y:S01]  /*0350*/  IMAD R9, R9, 0x2, R2 ;  /* 0x0000000209097824 */ /* 0x000fe200078e0202 */
[----:B------:R-:W2:Y:S04]  /*0360*/  LDG.E R5, desc[UR6][R4.64] ;  /* 0x0000000604057981 */ /* 0x000ea8000c1e1900 */
[----:B------:R-:W-:Y:S02]  /*0370*/  IADD3 R3, PT, PT, R9, 0x2, RZ ;  /* 0x0000000209037810 */ /* 0x000fe40007ffe0ff */
[----:B------:R-:W1:Y:S03]  /*0380*/  LDC R13, c[0x0][0x3a4] ;  /* 0x0000e900ff0d7b82 */ /* 0x000e660000000800 */
[----:B0-----:R-:W-:-:S05]  /*0390*/  IMAD.WIDE R2, R3, 0x4, R10 ;  /* 0x0000000403027825 */ /* 0x001fca00078e020a */
[----:B------:R-:W2:Y:S01]  /*03a0*/  LDG.E R0, desc[UR6][R2.64] ;  /* 0x0000000602007981 */ /* 0x000ea2000c1e1900 */
[----:B-1----:R-:W0:Y:S01]  /*03b0*/  MUFU.RCP R9, R13 ;  /* 0x0000000d00097308 */ /* 0x002e220000001000 */
[----:B------:R-:W-:Y:S01]  /*03c0*/  BSSY.RECONVERGENT B0, `(.L_x_40) ;  /* 0x000000e000007945 */ /* 0x000fe20003800200 */
[----:B0-----:R-:W-:-:S04]  /*03d0*/  FFMA R10, R9, -R13, 1 ;  /* 0x3f800000090a7423 */ /* 0x001fc8000000080d */
[----:B------:R-:W-:Y:S01]  /*03e0*/  FFMA R9, R9, R10, R9 ;  /* 0x0000000a09097223 */ /* 0x000fe20000000009 */
[----:B--2---:R-:W-:-:S04]  /*03f0*/  FADD R0, R0, -R5 ;  /* 0x8000000500007221 */ /* 0x004fc80000000000 */
[----:B------:R-:W0:Y:S01]  /*0400*/  FCHK P0, R0, R13 ;  /* 0x0000000d00007302 */ /* 0x000e220000000000 */
[----:B------:R-:W-:-:S04]  /*0410*/  FFMA R10, R0, R9, RZ ;  /* 0x00000009000a7223 */ /* 0x000fc800000000ff */
[----:B------:R-:W-:-:S04]  /*0420*/  FFMA R11, R10, -R13, R0 ;  /* 0x8000000d0a0b7223 */ /* 0x000fc80000000000 */
[----:B------:R-:W-:Y:S01]  /*0430*/  FFMA R9, R9, R11, R10 ;  /* 0x0000000b09097223 */ /* 0x000fe2000000000a */
[----:B0-----:R-:W-:Y:S06]  /*0440*/  @!P0 BRA `(.L_x_41) ;  /* 0x0000000000148947 */ /* 0x001fec0003800000 */
[----:B------:R-:W0:Y:S01]  /*0450*/  LDCU UR4, c[0x0][0x3a4] ;  /* 0x00007480ff0477ac */ /* 0x000e220008000800 */
[----:B------:R-:W-:Y:S01]  /*0460*/  MOV R10, 0x490 ;  /* 0x00000490000a7802 */ /* 0x000fe20000000f00 */
[----:B0-----:R-:W-:-:S07]  /*0470*/  IMAD.U32 R3, RZ, RZ, UR4 ;  /* 0x00000004ff037e24 */ /* 0x001fce000f8e00ff */
[----:B------:R-:W-:Y:S05]  /*0480*/  CALL.REL.NOINC `($__internal_2_$__cuda_sm3x_div_rn_noftz_f32_slowpath) ;  /* 0x00000000002c7944 */ /* 0x000fea0003c00000 */
[----:B------:R-:W-:-:S07]  /*0490*/  IMAD.MOV.U32 R9, RZ, RZ, R0 ;  /* 0x000000ffff097224 */ /* 0x000fce00078e0000 */
.L_x_41:
[----:B------:R-:W-:Y:S05]  /*04a0*/  BSYNC.RECONVERGENT B0 ;  /* 0x0000000000007941 */ /* 0x000fea0003800200 */
.L_x_40:
[----:B------:R-:W0:Y:S01]  /*04b0*/  LDC.64 R2, c[0x0][0x380] ;  /* 0x0000e000ff027b82 */ /* 0x000e220000000a00 */
[----:B------:R-:W-:Y:S01]  /*04c0*/  FMUL R7, R7, -9.8100004196166992188 ;  /* 0xc11cf5c307077820 */ /* 0x000fe20000400000 */
[----:B------:R-:W-:-:S03]  /*04d0*/  FMUL R5, R9, -9.8100004196166992188 ;  /* 0xc11cf5c309057820 */ /* 0x000fc60000400000 */
[C---:B------:R-:W-:Y:S01]  /*04e0*/  FMUL R7, R6.reuse, R7 ;  /* 0x0000000706077220 */ /* 0x040fe20000400000 */
[----:B------:R-:W-:Y:S01]  /*04f0*/  FMUL R5, R6, R5 ;  /* 0x0000000506057220 */ /* 0x000fe20000400000 */
[----:B0-----:R-:W-:-:S05]  /*0500*/  IMAD.WIDE R8, R8, 0x4, R2 ;  /* 0x0000000408087825 */ /* 0x001fca00078e0202 */
[----:B------:R-:W-:Y:S04]  /*0510*/  STG.E desc[UR6][R8.64], R7 ;  /* 0x0000000708007986 */ /* 0x000fe8000c101906 */
[----:B------:R-:W-:Y:S01]  /*0520*/  STG.E desc[UR6][R8.64+0x4], R5 ;  /* 0x0000040508007986 */ /* 0x000fe2000c101906 */
[----:B------:R-:W-:Y:S05]  /*0530*/  EXIT ;  /* 0x000000000000794d */ /* 0x000fea0003800000 */
        .weak           $__internal_2_$__cuda_sm3x_div_rn_noftz_f32_slowpath
        .type           $__internal_2_$__cuda_sm3x_div_rn_noftz_f32_slowpath,@function
        .size           $__internal_2_$__cuda_sm3x_div_rn_noftz_f32_slowpath,(.L_x_56 - $__internal_2_$__cuda_sm3x_div_rn_noftz_f32_slowpath)
$__internal_2_$__cuda_sm3x_div_rn_noftz_f32_slowpath:
[----:B------:R-:W-:Y:S01]  /*0540*/  SHF.R.U32.HI R12, RZ, 0x17, R3 ;  /* 0x00000017ff0c7819 */ /* 0x000fe20000011603 */
[----:B------:R-:W-:Y:S01]  /*0550*/  BSSY.RECONVERGENT B1, `(.L_x_42) ;  /* 0x0000062000017945 */ /* 0x000fe20003800200 */
[----:B------:R-:W-:Y:S02]  /*0560*/  SHF.R.U32.HI R11, RZ, 0x17, R0 ;  /* 0x00000017ff0b7819 */ /* 0x000fe40000011600 */
[----:B------:R-:W-:Y:S02]  /*0570*/  LOP3.LUT R12, R12, 0xff, RZ, 0xc0, !PT ;  /* 0x000000ff0c0c7812 */ /* 0x000fe400078ec0ff */
[----:B------:R-:W-:Y:S02]  /*0580*/  LOP3.LUT R16, R11, 0xff, RZ, 0xc0, !PT ;  /* 0x000000ff0b107812 */ /* 0x000fe400078ec0ff */
[----:B------:R-:W-:-:S03]  /*0590*/  IADD3 R14, PT, PT, R12, -0x1, RZ ;  /* 0xffffffff0c0e7810 */ /* 0x000fc60007ffe0ff */
[----:B------:R-:W-:Y:S01]  /*05a0*/  VIADD R13, R16, 0xffffffff ;  /* 0xffffffff100d7836 */ /* 0x000fe20000000000 */
[----:B------:R-:W-:-:S04]  /*05b0*/  ISETP.GT.U32.AND P0, PT, R14, 0xfd, PT ;  /* 0x000000fd0e00780c */ /* 0x000fc80003f04070 */
[----:B------:R-:W-:-:S13]  /*05c0*/  ISETP.GT.U32.OR P0, PT, R13, 0xfd, P0 ;  /* 0x000000fd0d00780c */ /* 0x000fda0000704470 */
[----:B------:R-:W-:Y:S01]  /*05d0*/  @!P0 IMAD.MOV.U32 R11, RZ, RZ, RZ ;  /* 0x000000ffff0b8224 */ /* 0x000fe200078e00ff */
        /* <DEDUP_REMOVED lines=20> */
[----:B------:R-:W-:Y:S02]  /*0720*/  @!P0 IMAD.MOV.U32 R11, RZ, RZ, -0x40 ;  /* 0xffffffc0ff0b8424 */ /* 0x000fe400078e00ff */
[----:B------:R-:W-:Y:S01]  /*0730*/  @!P0 FFMA R0, R0, 1.84467440737095516160e+19, RZ ;  /* 0x5f80000000008823 */ /* 0x000fe200000000ff */
[----:B------:R-:W-:Y:S01]  /*0740*/  @!P1 FFMA R3, R3, 1.84467440737095516160e+19, RZ ;  /* 0x5f80000003039823 */ /* 0x000fe200000000ff */
[----:B------:R-:W-:-:S07]  /*0750*/  @!P1 VIADD R11, R11, 0x40 ;  /* 0x000000400b0b9836 */ /* 0x000fce0000000000 */
.L_x_43:
[----:B------:R-:W-:Y:S01]  /*0760*/  LEA R14, R12, 0xc0800000, 0x17 ;  /* 0xc08000000c0e7811 */ /* 0x000fe200078eb8ff */
[----:B------:R-:W-:Y:S03]  /*0770*/  BSSY.RECONVERGENT B2, `(.L_x_48) ;  /* 0x0000036000027945 */ /* 0x000fe60003800200 */
[----:B------:R-:W-:Y:S01]  /*0780*/  IADD3 R14, PT, PT, -R14, R3, RZ ;  /* 0x000000030e0e7210 */ /* 0x000fe20007ffe1ff */
[----:B------:R-:W-:-:S03]  /*0790*/  VIADD R3, R16, 0xffffff81 ;  /* 0xffffff8110037836 */ /* 0x000fc60000000000 */
[----:B------:R-:W0:Y:S01]  /*07a0*/  MUFU.RCP R13, R14 ;  /* 0x0000000e000d7308 */ /* 0x000e220000001000 */
[----:B------:R-:W-:Y:S01]  /*07b0*/  FADD.FTZ R15, -R14, -RZ ;  /* 0x800000ff0e0f7221 */ /* 0x000fe20000010100 */
[C---:B------:R-:W-:Y:S01]  /*07c0*/  IMAD R0, R3.reuse, -0x800000, R0 ;  /* 0xff80000003007824 */ /* 0x040fe200078e0200 */
[----:B------:R-:W-:-:S05]  /*07d0*/  IADD3 R12, PT, PT, R3, 0x7f, -R12 ;  /* 0x0000007f030c7810 */ /* 0x000fca0007ffe80c */
[----:B------:R-:W-:Y:S02]  /*07e0*/  IMAD.IADD R12, R12, 0x1, R11 ;  /* 0x000000010c0c7824 */ /* 0x000fe400078e020b */
[----:B0-----:R-:W-:-:S04]  /*07f0*/  FFMA R16, R13, R15, 1 ;  /* 0x3f8000000d107423 */ /* 0x001fc8000000000f */
        /* <DEDUP_REMOVED lines=8> */
[----:B------:R-:W-:-:S05]  /*0880*/  IADD3 R15, PT, PT, R3, R12, RZ ;  /* 0x0000000c030f7210 */ /* 0x000fca0007ffe0ff */
[----:B------:R-:W-:-:S05]  /*0890*/  VIADD R3, R15, 0xffffffff ;  /* 0xffffffff0f037836 */ /* 0x000fca0000000000 */
        /* <DEDUP_REMOVED lines=10> */
[C---:B------:R-:W-:Y:S02]  /*0940*/  VIADD R14, R15.reuse, 0x20 ;  /* 0x000000200f0e7836 */ /* 0x040fe40000000000 */
[CCC-:B------:R-:W-:Y:S01]  /*0950*/  FFMA.RM R12, R18.reuse, R16.reuse, R13.reuse ;  /* 0x00000010120c7223 */ /* 0x1c0fe2000000400d */
[----:B------:R-:W-:Y:S02]  /*0960*/  ISETP.NE.AND P2, PT, R15, RZ, PT ;  /* 0x000000ff0f00720c */ /* 0x000fe40003f45270 */
[----:B------:R-:W-:Y:S01]  /*0970*/  LOP3.LUT R11, R3, 0x7fffff, RZ, 0xc0, !PT ;  /* 0x007fffff030b7812 */ /* 0x000fe200078ec0ff */
[----:B------:R-:W-:Y:S01]  /*0980*/  FFMA.RP R3, R18, R16, R13 ;  /* 0x0000001012037223 */ /* 0x000fe2000000800d */
[----:B------:R-:W-:Y:S02]  /*0990*/  ISETP.NE.AND P1, PT, R15, RZ, PT ;  /* 0x000000ff0f00720c */ /* 0x000fe40003f25270 */
        /* <DEDUP_REMOVED lines=11> */
[----:B------:R-:W-:-:S05]  /*0a50*/  LOP3.LUT R3, R3, R12, RZ, 0xc0, !PT ;  /* 0x0000000c03037212 */ /* 0x000fca00078ec0ff */
[----:B------:R-:W-:-:S05]  /*0a60*/  IMAD.IADD R3, R14, 0x1, R3 ;  /* 0x000000010e037824 */ /* 0x000fca00078e0203 */
[----:B------:R-:W-:Y:S01]  /*0a70*/  LOP3.LUT R0, R3, R0, RZ, 0xfc, !PT ;  /* 0x0000000003007212 */ /* 0x000fe200078efcff */
[----:B------:R-:W-:Y:S06]  /*0a80*/  BRA `(.L_x_51) ;  /* 0x0000000000107947 */ /* 0x000fec0003800000 */
.L_x_50:
[----:B------:R-:W-:-:S04]  /*0a90*/  LOP3.LUT R0, R0, 0x80000000, RZ, 0xc0, !PT ;  /* 0x8000000000007812 */ /* 0x000fc800078ec0ff */
[----:B------:R-:W-:Y:S01]  /*0aa0*/  LOP3.LUT R0, R0, 0x7f800000, RZ, 0xfc, !PT ;  /* 0x7f80000000007812 */ /* 0x000fe200078efcff */
[----:B------:R-:W-:Y:S06]  /*0ab0*/  BRA `(.L_x_51) ;  /* 0x0000000000047947 */ /* 0x000fec0003800000 */
.L_x_49:
[----:B------:R-:W-:-:S07]  /*0ac0*/  IMAD R0, R12, 0x800000, R0 ;  /* 0x008000000c007824 */ /* 0x000fce00078e0200 */
.L_x_51:
[----:B------:R-:W-:Y:S05]  /*0ad0*/  BSYNC.RECONVERGENT B2 ;  /* 0x0000000000027941 */ /* 0x000fea0003800200 */
.L_x_48:
[----:B------:R-:W-:Y:S05]  /*0ae0*/  BRA `(.L_x_52) ;  /* 0x0000000000207947 */ /* 0x000fea0003800000 */
.L_x_47:
[----:B------:R-:W-:-:S04]  /*0af0*/  LOP3.LUT R0, R3, 0x80000000, R0, 0x48, !PT ;  /* 0x8000000003007812 */ /* 0x000fc800078e4800 */
[----:B------:R-:W-:Y:S01]  /*0b00*/  LOP3.LUT R0, R0, 0x7f800000, RZ, 0xfc, !PT ;  /* 0x7f80000000007812 */ /* 0x000fe200078efcff */
[----:B------:R-:W-:Y:S06]  /*0b10*/  BRA `(.L_x_52) ;  /* 0x0000000000147947 */ /* 0x000fec0003800000 */
.L_x_46:
[----:B------:R-:W-:Y:S01]  /*0b20*/  LOP3.LUT R0, R3, 0x80000000, R0, 0x48, !PT ;  /* 0x8000000003007812 */ /* 0x000fe200078e4800 */
[----:B------:R-:W-:Y:S06]  /*0b30*/  BRA `(.L_x_52) ;  /* 0x00000000000c7947 */ /* 0x000fec0003800000 */
.L_x_45:
[----:B------:R-:W0:Y:S01]  /*0b40*/  MUFU.RSQ R0, -QNAN ;  /* 0xffc0000000007908 */ /* 0x000e220000001400 */
[----:B------:R-:W-:Y:S05]  /*0b50*/  BRA `(.L_x_52) ;  /* 0x0000000000047947 */ /* 0x000fea0003800000 */
.L_x_44:
[----:B------:R-:W-:-:S07]  /*0b60*/  FADD.FTZ R0, R0, R3 ;  /* 0x0000000300007221 */ /* 0x000fce0000010000 */
.L_x_52:
[----:B------:R-:W-:Y:S05]  /*0b70*/  BSYNC.RECONVERGENT B1 ;  /* 0x0000000000017941 */ /* 0x000fea0003800200 */
.L_x_42:
[----:B------:R-:W-:-:S04]  /*0b80*/  HFMA2 R11, -RZ, RZ, 0, 0 ;  /* 0x00000000ff0b7431 */ /* 0x000fc800000001ff */
[----:B0-----:R-:W-:Y:S05]  /*0b90*/  RET.REL.NODEC R10 `(_Z20bedSlopeSourceSolverPfS_S_iiff) ;  /* 0xfffffff40a187950 */ /* 0x001fea0003c3ffff */
.L_x_53:
        /* <DEDUP_REMOVED lines=14> */
.L_x_56:


//--------------------- .nv.shared.reserved.0     --------------------------
	.section	.nv.shared.reserved.0,"aw",@nobits
	.weak		__nv_reservedSMEM_offset_0_alias
	.size		__nv_reservedSMEM_offset_0_alias, 0, 64
	.other		__nv_reservedSMEM_offset_0_alias,@"STO_CUDA_RESERVED_SHARED STV_DEFAULT"
__nv_reservedSMEM_offset_0_alias:
	.zero		0
	.zero		64


//--------------------- .nv.constant0._Z20bedShearSourceSolverPfS_S_iiff --------------------------
	.section	.nv.constant0._Z20bedShearSourceSolverPfS_S_iiff,"a",@progbits
	.sectionflags	@""
	.align	4
.nv.constant0._Z20bedShearSourceSolverPfS_S_iiff:
	.zero		936


//--------------------- .nv.constant0._Z20bedSlopeSourceSolverPfS_S_iiff --------------------------
	.section	.nv.constant0._Z20bedSlopeSourceSolverPfS_S_iiff,"a",@progbits
	.sectionflags	@""
	.align	4
.nv.constant0._Z20bedSlopeSourceSolverPfS_S_iiff:
	.zero		936


//--------------------- SYMBOLS --------------------------

	.type		.nv.reservedSmem.offset0,@object
	.size		.nv.reservedSmem.offset0,0x4
